// auto-generated by cutlass_sweep.gemm — config: {"arch": "sm_100", "cluster_m": 1, "cluster_n": 1, "dtype": "e5m2", "stages": 5, "tile_k": 64, "tile_m": 64, "tile_n": 64}
#include "cutlass/cutlass.h"
#include "cutlass/gemm/collective/collective_builder.hpp"
#include "cutlass/gemm/device/gemm_universal_adapter.h"
#include "cutlass/gemm/kernel/gemm_universal.hpp"
#include "cutlass/epilogue/collective/collective_builder.hpp"

using ElemA = cutlass::float_e5m2_t;
using ElemB = cutlass::float_e5m2_t;
using ElemCD = cutlass::float_e5m2_t;
using Acc  = float;
using TileShape    = cute::Shape<cute::_64, cute::_64, cute::_64>;
using ClusterShape = cute::Shape<cute::_1, cute::_1, cute::_1>;

using CollectiveEpilogue = typename cutlass::epilogue::collective::CollectiveBuilder<
    cutlass::arch::Sm100, cutlass::arch::OpClassTensorOp,
    TileShape, ClusterShape,
    cutlass::epilogue::collective::EpilogueTileAuto,
    Acc, Acc,
    ElemCD, cutlass::layout::RowMajor, 128 / cutlass::sizeof_bits<ElemCD>::value,
    ElemCD, cutlass::layout::RowMajor, 128 / cutlass::sizeof_bits<ElemCD>::value,
    cutlass::epilogue::collective::EpilogueScheduleAuto
  >::CollectiveOp;

using CollectiveMainloop = typename cutlass::gemm::collective::CollectiveBuilder<
    cutlass::arch::Sm100, cutlass::arch::OpClassTensorOp,
    ElemA, cutlass::layout::RowMajor, 128 / cutlass::sizeof_bits<ElemA>::value,
    ElemB, cutlass::layout::ColumnMajor, 128 / cutlass::sizeof_bits<ElemB>::value,
    Acc,
    TileShape, ClusterShape,
    cutlass::gemm::collective::StageCount<5>,
    cutlass::gemm::collective::KernelScheduleAuto
  >::CollectiveOp;

using GemmKernel = cutlass::gemm::kernel::GemmUniversal<
    cute::Shape<int,int,int,int>,
    CollectiveMainloop,
    CollectiveEpilogue
>;
using Gemm = cutlass::gemm::device::GemmUniversalAdapter<GemmKernel>;

// Force the device kernel symbol into the cubin without needing a host main.
auto* _anchor = &cutlass::device_kernel<GemmKernel>;


// ===== COMPILED SASS (sm_100a) =====

	.target	sm_100a

	.elftype	@"ET_EXEC"


//--------------------- .note.nv.tkinfo           --------------------------
	.section	.note.nv.tkinfo,"",@"SHT_NOTE"
	.sectionflags	@"SHF_NOTE_NV_TKINFO"
	.tkinfo
        /*0018*/ 	.word	0x00000002
        /*0030*/ 	.string	""
        /*0030*/ 	.string	"ptxas"
        /*0030*/ 	.string	"Cuda compilation tools, release 13.0, V13.0.88"
        /*0030*/ 	.string	"Build cuda_13.0.r13.0/compiler.36424714_0"
        /*0030*/ 	.string	"-arch sm_100a -m 64 "



//--------------------- .note.nv.cuinfo           --------------------------
	.section	.note.nv.cuinfo,"",@"SHT_NOTE"
	.sectionflags	@"SHF_NOTE_NV_CUINFO"
        /*0018*/ 	.short	0x0002
        /*001a*/ 	.short	0x0064
        /*001c*/ 	.short	0x0082
	.zero		2


//--------------------- .nv.info                  --------------------------
	.section	.nv.info,"",@"SHT_CUDA_INFO"
	.align	4


	//----- nvinfo : EIATTR_REGCOUNT
	.align		4
        /*0000*/ 	.byte	0x04, 0x2f
        /*0002*/ 	.short	(.L_19 - .L_18)
	.align		4
.L_18:
        /*0004*/ 	.word	index@(_ZN7cutlass13device_kernelINS_4gemm6kernel13GemmUniversalIN4cute5tupleIJiiiiEEENS1_10collective13CollectiveMmaINS1_35MainloopSm100TmaUmmaWarpSpecializedILi5ELi2ELi4ENS5_IJNS4_1CILi1EEESB_SB_EEEEENS5_IJNSA_ILi64EEESE_SE_EEENS_12float_e5m2_tENS5_IJlSB_lEEESG_SH_NS4_8TiledMMAINS4_8MMA_AtomIJNS4_10MMA_TraitsINS4_19SM100_MMA_F8F6F4_SSEJSG_SG_fSE_SE_NS4_17integral_constantINS4_4UMMA5MajorELSO_0EEESP_NSM_INSN_7ScaleInELSQ_0EEESR_EEEEEENS4_6LayoutISC_NS5_IJNSA_ILi0EEESV_SV_EEEEENS5_IJNS4_10UnderscoreESY_SY_EEEEENS4_13SM90_TMA_LOADENS4_14ComposedLayoutINS4_7SwizzleILi2ELi4ELi3EEENS4_18smem_ptr_flag_bitsILi8EEENSU_INS5_IJNSA_ILi8EEESE_EEENS5_IJSE_SB_EEEEEEEvNS4_8identityES11_S1B_vS1C_EENS_8epilogue10collective18CollectiveEpilogueINS1E_23Sm100TmaWarpSpecializedILi1ELi1ELi32ELb0ELb0EEEJSF_NS5_IJNSU_ISE_SB_EES1J_EEESG_SH_SG_SH_NS1E_6fusion15FusionCallbacksIS1I_NS1L_17LinearCombinationISG_fSG_fLNS_15FloatRoundStyleE2EEESF_S1K_JEEENS4_5SM1004TMEM4LOAD26SM100_TMEM_LOAD_16dp32b32xES11_S1B_NS4_39AutoVectorizingCopyWithAssumedAlignmentILi128EEENS4_14SM90_TMA_STOREES1B_S1W_S1W_EEEvvEEEEvNT_6ParamsE)
        /*0008*/ 	.word	0x00000078


	//----- nvinfo : EIATTR_FRAME_SIZE
	.align		4
.L_19:
        /*000c*/ 	.byte	0x04, 0x11
        /*000e*/ 	.short	(.L_21 - .L_20)
	.align		4
.L_20:
        /*0010*/ 	.word	index@($__internal_2_$__cuda_sm10x_tcgen05_guardrail_trap_unallocated_columns_being_dealloced)
        /*0014*/ 	.word	0x00000000


	//----- nvinfo : EIATTR_FRAME_SIZE
	.align		4
.L_21:
        /*0018*/ 	.byte	0x04, 0x11
        /*001a*/ 	.short	(.L_23 - .L_22)
	.align		4
.L_22:
        /*001c*/ 	.word	index@($__internal_1_$__cuda_sm10x_tcgen05_guardrail_trap_phase_invalid_during_alloc)
        /*0020*/ 	.word	0x00000000


	//----- nvinfo : EIATTR_FRAME_SIZE
	.align		4
.L_23:
        /*0024*/ 	.byte	0x04, 0x11
        /*0026*/ 	.short	(.L_25 - .L_24)
	.align		4
.L_24:
        /*0028*/ 	.word	index@($__internal_0_$__cuda_sm10x_tcgen05_guardrail_trap_col_being_dealloced_not_returned_by_alloc)
        /*002c*/ 	.word	0x00000000


	//----- nvinfo : EIATTR_FRAME_SIZE
	.align		4
.L_25:
        /*0030*/ 	.byte	0x04, 0x11
        /*0032*/ 	.short	(.L_27 - .L_26)
	.align		4
.L_26:
        /*0034*/ 	.word	index@(_ZN7cutlass13device_kernelINS_4gemm6kernel13GemmUniversalIN4cute5tupleIJiiiiEEENS1_10collective13CollectiveMmaINS1_35MainloopSm100TmaUmmaWarpSpecializedILi5ELi2ELi4ENS5_IJNS4_1CILi1EEESB_SB_EEEEENS5_IJNSA_ILi64EEESE_SE_EEENS_12float_e5m2_tENS5_IJlSB_lEEESG_SH_NS4_8TiledMMAINS4_8MMA_AtomIJNS4_10MMA_TraitsINS4_19SM100_MMA_F8F6F4_SSEJSG_SG_fSE_SE_NS4_17integral_constantINS4_4UMMA5MajorELSO_0EEESP_NSM_INSN_7ScaleInELSQ_0EEESR_EEEEEENS4_6LayoutISC_NS5_IJNSA_ILi0EEESV_SV_EEEEENS5_IJNS4_10UnderscoreESY_SY_EEEEENS4_13SM90_TMA_LOADENS4_14ComposedLayoutINS4_7SwizzleILi2ELi4ELi3EEENS4_18smem_ptr_flag_bitsILi8EEENSU_INS5_IJNSA_ILi8EEESE_EEENS5_IJSE_SB_EEEEEEEvNS4_8identityES11_S1B_vS1C_EENS_8epilogue10collective18CollectiveEpilogueINS1E_23Sm100TmaWarpSpecializedILi1ELi1ELi32ELb0ELb0EEEJSF_NS5_IJNSU_ISE_SB_EES1J_EEESG_SH_SG_SH_NS1E_6fusion15FusionCallbacksIS1I_NS1L_17LinearCombinationISG_fSG_fLNS_15FloatRoundStyleE2EEESF_S1K_JEEENS4_5SM1004TMEM4LOAD26SM100_TMEM_LOAD_16dp32b32xES11_S1B_NS4_39AutoVectorizingCopyWithAssumedAlignmentILi128EEENS4_14SM90_TMA_STOREES1B_S1W_S1W_EEEvvEEEEvNT_6ParamsE)
        /*0038*/ 	.word	0x00000000


	//----- nvinfo : EIATTR_MIN_STACK_SIZE
	.align		4
.L_27:
        /*003c*/ 	.byte	0x04, 0x12
        /*003e*/ 	.short	(.L_29 - .L_28)
	.align		4
.L_28:
        /*0040*/ 	.word	index@(_ZN7cutlass13device_kernelINS_4gemm6kernel13GemmUniversalIN4cute5tupleIJiiiiEEENS1_10collective13CollectiveMmaINS1_35MainloopSm100TmaUmmaWarpSpecializedILi5ELi2ELi4ENS5_IJNS4_1CILi1EEESB_SB_EEEEENS5_IJNSA_ILi64EEESE_SE_EEENS_12float_e5m2_tENS5_IJlSB_lEEESG_SH_NS4_8TiledMMAINS4_8MMA_AtomIJNS4_10MMA_TraitsINS4_19SM100_MMA_F8F6F4_SSEJSG_SG_fSE_SE_NS4_17integral_constantINS4_4UMMA5MajorELSO_0EEESP_NSM_INSN_7ScaleInELSQ_0EEESR_EEEEEENS4_6LayoutISC_NS5_IJNSA_ILi0EEESV_SV_EEEEENS5_IJNS4_10UnderscoreESY_SY_EEEEENS4_13SM90_TMA_LOADENS4_14ComposedLayoutINS4_7SwizzleILi2ELi4ELi3EEENS4_18smem_ptr_flag_bitsILi8EEENSU_INS5_IJNSA_ILi8EEESE_EEENS5_IJSE_SB_EEEEEEEvNS4_8identityES11_S1B_vS1C_EENS_8epilogue10collective18CollectiveEpilogueINS1E_23Sm100TmaWarpSpecializedILi1ELi1ELi32ELb0ELb0EEEJSF_NS5_IJNSU_ISE_SB_EES1J_EEESG_SH_SG_SH_NS1E_6fusion15FusionCallbacksIS1I_NS1L_17LinearCombinationISG_fSG_fLNS_15FloatRoundStyleE2EEESF_S1K_JEEENS4_5SM1004TMEM4LOAD26SM100_TMEM_LOAD_16dp32b32xES11_S1B_NS4_39AutoVectorizingCopyWithAssumedAlignmentILi128EEENS4_14SM90_TMA_STOREES1B_S1W_S1W_EEEvvEEEEvNT_6ParamsE)
        /*0044*/ 	.word	0x00000000
.L_29:


//--------------------- .nv.compat                --------------------------
	.section	.nv.compat,"",@"SHT_CUDA_COMPAT_INFO"
	.align	4
        /*0000*/ 	.byte	0x02, 0x09, 0x01, 0x00, 0x02, 0x02, 0x02, 0x00, 0x02, 0x05, 0x05, 0x00, 0x03, 0x07, 0x01, 0x01
        /*0010*/ 	.byte	0x02, 0x03, 0x01, 0x00, 0x02, 0x06, 0x01, 0x00, 0x04, 0x0b, 0x08, 0x00, 0x09, 0x00, 0x00, 0x00
        /*0020*/ 	.byte	0x00, 0x00, 0x00, 0x00


//--------------------- .nv.info._ZN7cutlass13device_kernelINS_4gemm6kernel13GemmUniversalIN4cute5tupleIJiiiiEEENS1_10collective13CollectiveMmaINS1_35MainloopSm100TmaUmmaWarpSpecializedILi5ELi2ELi4ENS5_IJNS4_1CILi1EEESB_SB_EEEEENS5_IJNSA_ILi64EEESE_SE_EEENS_12float_e5m2_tENS5_IJlSB_lEEESG_SH_NS4_8TiledMMAINS4_8MMA_AtomIJNS4_10MMA_TraitsINS4_19SM100_MMA_F8F6F4_SSEJSG_SG_fSE_SE_NS4_17integral_constantINS4_4UMMA5MajorELSO_0EEESP_NSM_INSN_7ScaleInELSQ_0EEESR_EEEEEENS4_6LayoutISC_NS5_IJNSA_ILi0EEESV_SV_EEEEENS5_IJNS4_10UnderscoreESY_SY_EEEEENS4_13SM90_TMA_LOADENS4_14ComposedLayoutINS4_7SwizzleILi2ELi4ELi3EEENS4_18smem_ptr_flag_bitsILi8EEENSU_INS5_IJNSA_ILi8EEESE_EEENS5_IJSE_SB_EEEEEEEvNS4_8identityES11_S1B_vS1C_EENS_8epilogue10collective18CollectiveEpilogueINS1E_23Sm100TmaWarpSpecializedILi1ELi1ELi32ELb0ELb0EEEJSF_NS5_IJNSU_ISE_SB_EES1J_EEESG_SH_SG_SH_NS1E_6fusion15FusionCallbacksIS1I_NS1L_17LinearCombinationISG_fSG_fLNS_15FloatRoundStyleE2EEESF_S1K_JEEENS4_5SM1004TMEM4LOAD26SM100_TMEM_LOAD_16dp32b32xES11_S1B_NS4_39AutoVectorizingCopyWithAssumedAlignmentILi128EEENS4_14SM90_TMA_STOREES1B_S1W_S1W_EEEvvEEEEvNT_6ParamsE --------------------------
	.section	.nv.info._ZN7cutlass13device_kernelINS_4gemm6kernel13GemmUniversalIN4cute5tupleIJiiiiEEENS1_10collective13CollectiveMmaINS1_35MainloopSm100TmaUmmaWarpSpecializedILi5ELi2ELi4ENS5_IJNS4_1CILi1EEESB_SB_EEEEENS5_IJNSA_ILi64EEESE_SE_EEENS_12float_e5m2_tENS5_IJlSB_lEEESG_SH_NS4_8TiledMMAINS4_8MMA_AtomIJNS4_10MMA_TraitsINS4_19SM100_MMA_F8F6F4_SSEJSG_SG_fSE_SE_NS4_17integral_constantINS4_4UMMA5MajorELSO_0EEESP_NSM_INSN_7ScaleInELSQ_0EEESR_EEEEEENS4_6LayoutISC_NS5_IJNSA_ILi0EEESV_SV_EEEEENS5_IJNS4_10UnderscoreESY_SY_EEEEENS4_13SM90_TMA_LOADENS4_14ComposedLayoutINS4_7SwizzleILi2ELi4ELi3EEENS4_18smem_ptr_flag_bitsILi8EEENSU_INS5_IJNSA_ILi8EEESE_EEENS5_IJSE_SB_EEEEEEEvNS4_8identityES11_S1B_vS1C_EENS_8epilogue10collective18CollectiveEpilogueINS1E_23Sm100TmaWarpSpecializedILi1ELi1ELi32ELb0ELb0EEEJSF_NS5_IJNSU_ISE_SB_EES1J_EEESG_SH_SG_SH_NS1E_6fusion15FusionCallbacksIS1I_NS1L_17LinearCombinationISG_fSG_fLNS_15FloatRoundStyleE2EEESF_S1K_JEEENS4_5SM1004TMEM4LOAD26SM100_TMEM_LOAD_16dp32b32xES11_S1B_NS4_39AutoVectorizingCopyWithAssumedAlignmentILi128EEENS4_14SM90_TMA_STOREES1B_S1W_S1W_EEEvvEEEEvNT_6ParamsE,"",@"SHT_CUDA_INFO"
	.sectionflags	@""
	.align	4


	//----- nvinfo : EIATTR_CUDA_API_VERSION
	.align		4
        /*0000*/ 	.byte	0x04, 0x37
        /*0002*/ 	.short	(.L_31 - .L_30)
.L_30:
        /*0004*/ 	.word	0x00000082


	//----- nvinfo : EIATTR_KPARAM_INFO
	.align		4
.L_31:
        /*0008*/ 	.byte	0x04, 0x17
        /*000a*/ 	.short	(.L_33 - .L_32)
.L_32:
        /*000c*/ 	.word	0x00000000
        /*0010*/ 	.short	0x0000
        /*0012*/ 	.short	0x0000
        /*0014*/ 	.byte	0x00, 0xf0, 0x01, 0x20


	//----- nvinfo : EIATTR_AT_ENTRY_FRAGMENTS
	.align		4
.L_33:
        /*0018*/ 	.byte	0x04, 0x4f
        /*001a*/ 	.short	(.L_35 - .L_34)


	//   ....[0]....
.L_34:
        /*001c*/ 	.word	0x00000006


	//----- nvinfo : EIATTR_RESERVED_SMEM_USED
	.align		4
.L_35:
        /*0020*/ 	.byte	0x01, 0x41
	.zero		2


	//----- nvinfo : EIATTR_SPARSE_MMA_MASK
	.align		4
        /*0024*/ 	.byte	0x03, 0x50
        /*0026*/ 	.short	0x0000


	//----- nvinfo : EIATTR_TCGEN05_1CTA_USED
	.align		4
        /*0028*/ 	.byte	0x01, 0x51
	.zero		2


	//----- nvinfo : EIATTR_MAXREG_COUNT
	.align		4
        /*002c*/ 	.byte	0x03, 0x1b
        /*002e*/ 	.short	0x00ff


	//----- nvinfo : EIATTR_NUM_BARRIERS
	.align		4
        /*0030*/ 	.byte	0x02, 0x4c
        /*0032*/ 	.byte	0x07
	.zero		1


	//----- nvinfo : EIATTR_EXTERNS
	.align		4
        /*0034*/ 	.byte	0x04, 0x0f
        /*0036*/ 	.short	(.L_37 - .L_36)


	//   ....[0]....
	.align		4
.L_36:
        /*0038*/ 	.word	index@(__assertfail)


	//----- nvinfo : EIATTR_MERCURY_ISA_VERSION
	.align		4
.L_37:
        /*003c*/ 	.byte	0x03, 0x5f
        /*003e*/ 	.short	0x0101


	//----- nvinfo : EIATTR_INT_WARP_WIDE_INSTR_OFFSETS
	.align		4
        /*0040*/ 	.byte	0x04, 0x31
        /*0042*/ 	.short	(.L_39 - .L_38)


	//   ....[0]....
.L_38:
        /*0044*/ 	.word	0x00001d80


	//   ....[1]....
        /*0048*/ 	.word	0x000037e0


	//   ....[2]....
        /*004c*/ 	.word	0x00003800


	//   ....[3]....
        /*0050*/ 	.word	0x00003830


	//   ....[4]....
        /*0054*/ 	.word	0x00004240


	//   ....[5]....
        /*0058*/ 	.word	0x00004330


	//----- nvinfo : EIATTR_COOP_GROUP_MASK_REGIDS
	.align		4
.L_39:
        /*005c*/ 	.byte	0x04, 0x29
        /*005e*/ 	.short	(.L_41 - .L_40)


	//   ....[0]....
.L_40:
        /*0060*/ 	.word	0xffffffff


	//   ....[1]....
        /*0064*/ 	.word	0xffffffff


	//   ....[2]....
        /*0068*/ 	.word	0xffffffff


	//   ....[3]....
        /*006c*/ 	.word	0xffffffff


	//   ....[4]....
        /*0070*/ 	.word	0xffffffff


	//   ....[5]....
        /*0074*/ 	.word	0xffffffff


	//   ....[6]....
        /*0078*/ 	.word	0xffffffff


	//   ....[7]....
        /*007c*/ 	.word	0xffffffff


	//   ....[8]....
        /*0080*/ 	.word	0xffffffff


	//   ....[9]....
        /*0084*/ 	.word	0xffffffff


	//   ....[10]....
        /*0088*/ 	.word	0xffffffff


	//   ....[11]....
        /*008c*/ 	.word	0xffffffff


	//   ....[12]....
        /*0090*/ 	.word	0xffffffff


	//----- nvinfo : EIATTR_COOP_GROUP_INSTR_OFFSETS
	.align		4
.L_41:
        /*0094*/ 	.byte	0x04, 0x28
        /*0096*/ 	.short	(.L_43 - .L_42)


	//   ....[0]....
.L_42:
        /*0098*/ 	.word	0x00000090


	//   ....[1]....
        /*009c*/ 	.word	0x000004d0


	//   ....[2]....
        /*00a0*/ 	.word	0x00000660


	//   ....[3]....
        /*00a4*/ 	.word	0x000007a0


	//   ....[4]....
        /*00a8*/ 	.word	0x000008a0


	//   ....[5]....
        /*00ac*/ 	.word	0x00000a10


	//   ....[6]....
        /*00b0*/ 	.word	0x00000bb0


	//   ....[7]....
        /*00b4*/ 	.word	0x00001c60


	//   ....[8]....
        /*00b8*/ 	.word	0x00002ad0


	//   ....[9]....
        /*00bc*/ 	.word	0x00002ce0


	//   ....[10]....
        /*00c0*/ 	.word	0x00002d10


	//   ....[11]....
        /*00c4*/ 	.word	0x000036c0


	//   ....[12]....
        /*00c8*/ 	.word	0x000038f0


	//----- nvinfo : EIATTR_VRC_CTA_INIT_COUNT
	.align		4
.L_43:
        /*00cc*/ 	.byte	0x02, 0x4a
        /*00ce*/ 	.byte	0x80
	.zero		1


	//----- nvinfo : EIATTR_SYSCALL_OFFSETS
	.align		4
        /*00d0*/ 	.byte	0x04, 0x46
        /*00d2*/ 	.short	(.L_45 - .L_44)


	//   ....[0]....
.L_44:
        /*00d4*/ 	.word	0x00004d50


	//   ....[1]....
        /*00d8*/ 	.word	0x00004e90


	//   ....[2]....
        /*00dc*/ 	.word	0x000055f0


	//----- nvinfo : EIATTR_MBARRIER_INSTR_OFFSETS
	.align		4
.L_45:
        /*00e0*/ 	.byte	0x04, 0x39
        /*00e2*/ 	.short	(.L_47 - .L_46)


	//   ....[0]....
.L_46:
        /*00e4*/ 	.word	0x000005b0
        /*00e8*/ 	.word	0x000000ff
        /*00ec*/ 	.word	0x00000000
        /*00f0*/ 	.short	0x0100
        /*00f2*/ 	.byte	0x05
	.zero		1


	//   ....[1]....
        /*00f4*/ 	.word	0x000005c0
        /*00f8*/ 	.word	0x000000ff
        /*00fc*/ 	.word	0x00000028
        /*0100*/ 	.short	0x0100
        /*0102*/ 	.byte	0x05
	.zero		1


	//   ....[2]....
        /*0104*/ 	.word	0x000005d0
        /*0108*/ 	.word	0x000000ff
        /*010c*/ 	.word	0x00000008
        /*0110*/ 	.short	0x0100
        /*0112*/ 	.byte	0x05
	.zero		1


	//   ....[3]....
        /*0114*/ 	.word	0x000005e0
        /*0118*/ 	.word	0x000000ff
        /*011c*/ 	.word	0x00000030
        /*0120*/ 	.short	0x0100
        /*0122*/ 	.byte	0x05
	.zero		1


	//   ....[4]....
        /*0124*/ 	.word	0x000005f0
        /*0128*/ 	.word	0x000000ff
        /*012c*/ 	.word	0x00000010
        /*0130*/ 	.short	0x0100
        /*0132*/ 	.byte	0x05
	.zero		1


	//   ....[5]....
        /*0134*/ 	.word	0x00000600
        /*0138*/ 	.word	0x000000ff
        /*013c*/ 	.word	0x00000038
        /*0140*/ 	.short	0x0100
        /*0142*/ 	.byte	0x05
	.zero		1


	//   ....[6]....
        /*0144*/ 	.word	0x00000610
        /*0148*/ 	.word	0x000000ff
        /*014c*/ 	.word	0x00000018
        /*0150*/ 	.short	0x0100
        /*0152*/ 	.byte	0x05
	.zero		1


	//   ....[7]....
        /*0154*/ 	.word	0x00000620
        /*0158*/ 	.word	0x000000ff
        /*015c*/ 	.word	0x00000040
        /*0160*/ 	.short	0x0100
        /*0162*/ 	.byte	0x05
	.zero		1


	//   ....[8]....
        /*0164*/ 	.word	0x00000630
        /*0168*/ 	.word	0x000000ff
        /*016c*/ 	.word	0x00000020
        /*0170*/ 	.short	0x0100
        /*0172*/ 	.byte	0x05
	.zero		1


	//   ....[9]....
        /*0174*/ 	.word	0x00000640
        /*0178*/ 	.word	0x000000ff
        /*017c*/ 	.word	0x00000048
        /*0180*/ 	.short	0x0100
        /*0182*/ 	.byte	0x05
	.zero		1


	//   ....[10]....
        /*0184*/ 	.word	0x00000770
        /*0188*/ 	.word	0x000000ff
        /*018c*/ 	.word	0x00000050
        /*0190*/ 	.short	0x0100
        /*0192*/ 	.byte	0x06
	.zero		1


	//   ....[11]....
        /*0194*/ 	.word	0x00000780
        /*0198*/ 	.word	0x000000ff
        /*019c*/ 	.word	0x00000058
        /*01a0*/ 	.short	0x0100
        /*01a2*/ 	.byte	0x06
	.zero		1


	//   ....[12]....
        /*01a4*/ 	.word	0x00000870
        /*01a8*/ 	.word	0x000000ff
        /*01ac*/ 	.word	0x00000060
        /*01b0*/ 	.short	0x0100
        /*01b2*/ 	.byte	0x05
	.zero		1


	//   ....[13]....
        /*01b4*/ 	.word	0x00000880
        /*01b8*/ 	.word	0x000000ff
        /*01bc*/ 	.word	0x00000068
        /*01c0*/ 	.short	0x0100
        /*01c2*/ 	.byte	0x05
	.zero		1


	//   ....[14]....
        /*01c4*/ 	.word	0x000009c0
        /*01c8*/ 	.word	0x000000ff
        /*01cc*/ 	.word	0x00000070
        /*01d0*/ 	.short	0x0100
        /*01d2*/ 	.byte	0x05
	.zero		1


	//   ....[15]....
        /*01d4*/ 	.word	0x000009d0
        /*01d8*/ 	.word	0x000000ff
        /*01dc*/ 	.word	0x00000080
        /*01e0*/ 	.short	0x0100
        /*01e2*/ 	.byte	0x05
	.zero		1


	//   ....[16]....
        /*01e4*/ 	.word	0x000009e0
        /*01e8*/ 	.word	0x000000ff
        /*01ec*/ 	.word	0x00000078
        /*01f0*/ 	.short	0x0100
        /*01f2*/ 	.byte	0x05
	.zero		1


	//   ....[17]....
        /*01f4*/ 	.word	0x000009f0
        /*01f8*/ 	.word	0x000000ff
        /*01fc*/ 	.word	0x00000088
        /*0200*/ 	.short	0x0100
        /*0202*/ 	.byte	0x05
	.zero		1


	//   ....[18]....
        /*0204*/ 	.word	0x00000b20
        /*0208*/ 	.word	0x000000ff
        /*020c*/ 	.word	0x00000090
        /*0210*/ 	.short	0x0100
        /*0212*/ 	.byte	0x06
	.zero		1


	//   ....[19]....
        /*0214*/ 	.word	0x00000b30
        /*0218*/ 	.word	0x000000ff
        /*021c*/ 	.word	0x000000b0
        /*0220*/ 	.short	0x0100
        /*0222*/ 	.byte	0x06
	.zero		1


	//   ....[20]....
        /*0224*/ 	.word	0x00000b40
        /*0228*/ 	.word	0x000000ff
        /*022c*/ 	.word	0x00000098
        /*0230*/ 	.short	0x0100
        /*0232*/ 	.byte	0x06
	.zero		1


	//   ....[21]....
        /*0234*/ 	.word	0x00000b50
        /*0238*/ 	.word	0x000000ff
        /*023c*/ 	.word	0x000000b8
        /*0240*/ 	.short	0x0100
        /*0242*/ 	.byte	0x06
	.zero		1


	//   ....[22]....
        /*0244*/ 	.word	0x00000b60
        /*0248*/ 	.word	0x000000ff
        /*024c*/ 	.word	0x000000a0
        /*0250*/ 	.short	0x0100
        /*0252*/ 	.byte	0x06
	.zero		1


	//   ....[23]....
        /*0254*/ 	.word	0x00000b70
        /*0258*/ 	.word	0x000000ff
        /*025c*/ 	.word	0x000000c0
        /*0260*/ 	.short	0x0100
        /*0262*/ 	.byte	0x06
	.zero		1


	//   ....[24]....
        /*0264*/ 	.word	0x00000b80
        /*0268*/ 	.word	0x000000ff
        /*026c*/ 	.word	0x000000a8
        /*0270*/ 	.short	0x0100
        /*0272*/ 	.byte	0x06
	.zero		1


	//   ....[25]....
        /*0274*/ 	.word	0x00000b90
        /*0278*/ 	.word	0x000000ff
        /*027c*/ 	.word	0x000000c8
        /*0280*/ 	.short	0x0100
        /*0282*/ 	.byte	0x06
	.zero		1


	//   ....[26]....
        /*0284*/ 	.word	0x00000c80
        /*0288*/ 	.word	0x000000ff
        /*028c*/ 	.word	0x000000d0
        /*0290*/ 	.short	0x0100
        /*0292*/ 	.byte	0x05
	.zero		1


	//   ....[27]....
        /*0294*/ 	.word	0x00000c90
        /*0298*/ 	.word	0x000000ff
        /*029c*/ 	.word	0x000000e0
        /*02a0*/ 	.short	0x0100
        /*02a2*/ 	.byte	0x05
	.zero		1


	//   ....[28]....
        /*02a4*/ 	.word	0x00000ca0
        /*02a8*/ 	.word	0x000000ff
        /*02ac*/ 	.word	0x000000d8
        /*02b0*/ 	.short	0x0100
        /*02b2*/ 	.byte	0x05
	.zero		1


	//   ....[29]....
        /*02b4*/ 	.word	0x00000cb0
        /*02b8*/ 	.word	0x000000ff
        /*02bc*/ 	.word	0x000000e8
        /*02c0*/ 	.short	0x0100
        /*02c2*/ 	.byte	0x05
	.zero		1


	//   ....[30]....
        /*02c4*/ 	.word	0x00001580
        /*02c8*/ 	.word	0x00000003
        /*02cc*/ 	.word	0x000000e0
        /*02d0*/ 	.short	0x010a
        /*02d2*/ 	.byte	0xff
	.zero		1


	//   ....[31]....
        /*02d4*/ 	.word	0x000015b0
        /*02d8*/ 	.word	0x00000003
        /*02dc*/ 	.word	0x000000d0
        /*02e0*/ 	.short	0x0101
        /*02e2*/ 	.byte	0xff
	.zero		1


	//   ....[32]....
        /*02e4*/ 	.word	0x00001680
        /*02e8*/ 	.word	0x000000ff
        /*02ec*/ 	.word	0x00000028
        /*02f0*/ 	.short	0x010a
        /*02f2*/ 	.byte	0x08
	.zero		1


	//   ....[33]....
        /*02f4*/ 	.word	0x00001720
        /*02f8*/ 	.word	0x000000ff
        /*02fc*/ 	.word	0x00000028
        /*0300*/ 	.short	0x010a
        /*0302*/ 	.byte	0x21
	.zero		1


	//   ....[34]....
        /*0304*/ 	.word	0x00001880
        /*0308*/ 	.word	0x000000ff
        /*030c*/ 	.word	0x00000028
        /*0310*/ 	.short	0x010a
        /*0312*/ 	.byte	0x08
	.zero		1


	//   ....[35]....
        /*0314*/ 	.word	0x00001970
        /*0318*/ 	.word	0x000000ff
        /*031c*/ 	.word	0x00000068
        /*0320*/ 	.short	0x0101
        /*0322*/ 	.byte	0x04
	.zero		1


	//   ....[36]....
        /*0324*/ 	.word	0x00001990
        /*0328*/ 	.word	0x000000ff
        /*032c*/ 	.word	0x00000028
        /*0330*/ 	.short	0x010a
        /*0332*/ 	.byte	0x08
	.zero		1


	//   ....[37]....
        /*0334*/ 	.word	0x00001a10
        /*0338*/ 	.word	0x000000ff
        /*033c*/ 	.word	0x00000028
        /*0340*/ 	.short	0x010a
        /*0342*/ 	.byte	0x11
	.zero		1


	//   ....[38]....
        /*0344*/ 	.word	0x00001b70
        /*0348*/ 	.word	0x000000ff
        /*034c*/ 	.word	0x00000028
        /*0350*/ 	.short	0x010a
        /*0352*/ 	.byte	0x08
	.zero		1


	//   ....[39]....
        /*0354*/ 	.word	0x00001c90
        /*0358*/ 	.word	0x00000002
        /*035c*/ 	.word	0x00000070
        /*0360*/ 	.short	0x010a
        /*0362*/ 	.byte	0xff
	.zero		1


	//   ....[40]....
        /*0364*/ 	.word	0x00001d50
        /*0368*/ 	.word	0x00000002
        /*036c*/ 	.word	0x00000000
        /*0370*/ 	.short	0x0101
        /*0372*/ 	.byte	0xff
	.zero		1


	//   ....[41]....
        /*0374*/ 	.word	0x000022b0
        /*0378*/ 	.word	0x000000ff
        /*037c*/ 	.word	0x00000000
        /*0380*/ 	.short	0x010a
        /*0382*/ 	.byte	0x05
	.zero		1


	//   ....[42]....
        /*0384*/ 	.word	0x00002340
        /*0388*/ 	.word	0x000000ff
        /*038c*/ 	.word	0x00000000
        /*0390*/ 	.short	0x010a
        /*0392*/ 	.byte	0x05
	.zero		1


	//   ....[43]....
        /*0394*/ 	.word	0x000023d0
        /*0398*/ 	.word	0x000000ff
        /*039c*/ 	.word	0x00000000
        /*03a0*/ 	.short	0x010a
        /*03a2*/ 	.byte	0x05
	.zero		1


	//   ....[44]....
        /*03a4*/ 	.word	0x00002460
        /*03a8*/ 	.word	0x000000ff
        /*03ac*/ 	.word	0x00000000
        /*03b0*/ 	.short	0x010a
        /*03b2*/ 	.byte	0x05
	.zero		1


	//   ....[45]....
        /*03b4*/ 	.word	0x00002500
        /*03b8*/ 	.word	0x00000000
        /*03bc*/ 	.word	0x00000000
        /*03c0*/ 	.short	0x010a
        /*03c2*/ 	.byte	0xff
	.zero		1


	//   ....[46]....
        /*03c4*/ 	.word	0x00002620
        /*03c8*/ 	.word	0x00000000
        /*03cc*/ 	.word	0x000000d0
        /*03d0*/ 	.short	0x010a
        /*03d2*/ 	.byte	0xff
	.zero		1


	//   ....[47]....
        /*03d4*/ 	.word	0x00002680
        /*03d8*/ 	.word	0x00000004
        /*03dc*/ 	.word	0x00000000
        /*03e0*/ 	.short	0x0101
        /*03e2*/ 	.byte	0xff
	.zero		1


	//   ....[48]....
        /*03e4*/ 	.word	0x000026a0
        /*03e8*/ 	.word	0x000000ff
        /*03ec*/ 	.word	0x00000080
        /*03f0*/ 	.short	0x010a
        /*03f2*/ 	.byte	0x05
	.zero		1


	//   ....[49]....
        /*03f4*/ 	.word	0x000027c0
        /*03f8*/ 	.word	0x00000000
        /*03fc*/ 	.word	0x00000070
        /*0400*/ 	.short	0x010a
        /*0402*/ 	.byte	0xff
	.zero		1


	//   ....[50]....
        /*0404*/ 	.word	0x000028d0
        /*0408*/ 	.word	0x00000000
        /*040c*/ 	.word	0x00000000
        /*0410*/ 	.short	0x0101
        /*0412*/ 	.byte	0xff
	.zero		1


	//   ....[51]....
        /*0414*/ 	.word	0x00002960
        /*0418*/ 	.word	0x000000ff
        /*041c*/ 	.word	0x00000080
        /*0420*/ 	.short	0x0106
        /*0422*/ 	.byte	0x05
	.zero		1


	//   ....[52]....
        /*0424*/ 	.word	0x00002980
        /*0428*/ 	.word	0x000000ff
        /*042c*/ 	.word	0x00000080
        /*0430*/ 	.short	0x010a
        /*0432*/ 	.byte	0x05
	.zero		1


	//   ....[53]....
        /*0434*/ 	.word	0x00002a10
        /*0438*/ 	.word	0x000000ff
        /*043c*/ 	.word	0x00000080
        /*0440*/ 	.short	0x0106
        /*0442*/ 	.byte	0x04
	.zero		1


	//   ....[54]....
        /*0444*/ 	.word	0x00002a50
        /*0448*/ 	.word	0x00000000
        /*044c*/ 	.word	0x00000080
        /*0450*/ 	.short	0x010a
        /*0452*/ 	.byte	0xff
	.zero		1


	//   ....[55]....
        /*0454*/ 	.word	0x00002f50
        /*0458*/ 	.word	0x00000000
        /*045c*/ 	.word	0x00000070
        /*0460*/ 	.short	0x010a
        /*0462*/ 	.byte	0xff
	.zero		1


	//   ....[56]....
        /*0464*/ 	.word	0x00003050
        /*0468*/ 	.word	0x00000003
        /*046c*/ 	.word	0x00000000
        /*0470*/ 	.short	0x0101
        /*0472*/ 	.byte	0xff
	.zero		1


	//   ....[57]....
        /*0474*/ 	.word	0x00003060
        /*0478*/ 	.word	0x000000ff
        /*047c*/ 	.word	0x00000000
        /*0480*/ 	.short	0x010a
        /*0482*/ 	.byte	0x04
	.zero		1


	//   ....[58]....
        /*0484*/ 	.word	0x000030e0
        /*0488*/ 	.word	0x000000ff
        /*048c*/ 	.word	0x000000b0
        /*0490*/ 	.short	0x010a
        /*0492*/ 	.byte	0x08
	.zero		1


	//   ....[59]....
        /*0494*/ 	.word	0x000031c0
        /*0498*/ 	.word	0x000000ff
        /*049c*/ 	.word	0x00000000
        /*04a0*/ 	.short	0x010a
        /*04a2*/ 	.byte	0x07
	.zero		1


	//   ....[60]....
        /*04a4*/ 	.word	0x00003300
        /*04a8*/ 	.word	0x000000ff
        /*04ac*/ 	.word	0x00000000
        /*04b0*/ 	.short	0x010a
        /*04b2*/ 	.byte	0x04
	.zero		1


	//   ....[61]....
        /*04b4*/ 	.word	0x000034f0
        /*04b8*/ 	.word	0x000000ff
        /*04bc*/ 	.word	0x00000000
        /*04c0*/ 	.short	0x010a
        /*04c2*/ 	.byte	0x05
	.zero		1


	//   ....[62]....
        /*04c4*/ 	.word	0x00003580
        /*04c8*/ 	.word	0x000000ff
        /*04cc*/ 	.word	0x00000000
        /*04d0*/ 	.short	0x010a
        /*04d2*/ 	.byte	0x05
	.zero		1


	//   ....[63]....
        /*04d4*/ 	.word	0x00003610
        /*04d8*/ 	.word	0x000000ff
        /*04dc*/ 	.word	0x00000000
        /*04e0*/ 	.short	0x010a
        /*04e2*/ 	.byte	0x05
	.zero		1


	//   ....[64]....
        /*04e4*/ 	.word	0x000036a0
        /*04e8*/ 	.word	0x000000ff
        /*04ec*/ 	.word	0x00000000
        /*04f0*/ 	.short	0x010a
        /*04f2*/ 	.byte	0x07
	.zero		1


	//   ....[65]....
        /*04f4*/ 	.word	0x00003ae0
        /*04f8*/ 	.word	0x00000000
        /*04fc*/ 	.word	0x00000070
        /*0500*/ 	.short	0x010a
        /*0502*/ 	.byte	0xff
	.zero		1


	//   ....[66]....
        /*0504*/ 	.word	0x00003bd0
        /*0508*/ 	.word	0x00000000
        /*050c*/ 	.word	0x00000000
        /*0510*/ 	.short	0x0101
        /*0512*/ 	.byte	0xff
	.zero		1


	//   ....[67]....
        /*0514*/ 	.word	0x00003ef0
        /*0518*/ 	.word	0x000000ff
        /*051c*/ 	.word	0x00000068
        /*0520*/ 	.short	0x010a
        /*0522*/ 	.byte	0x06
	.zero		1


	//   ....[68]....
        /*0524*/ 	.word	0x00004070
        /*0528*/ 	.word	0x000000ff
        /*052c*/ 	.word	0x00000058
        /*0530*/ 	.short	0x010a
        /*0532*/ 	.byte	0x06
	.zero		1


	//   ....[69]....
        /*0534*/ 	.word	0x000043a0
        /*0538*/ 	.word	0x000000ff
        /*053c*/ 	.word	0x00000050
        /*0540*/ 	.short	0x010b
        /*0542*/ 	.byte	0x06
	.zero		1


	//   ....[70]....
        /*0544*/ 	.word	0x000043c0
        /*0548*/ 	.word	0x000000ff
        /*054c*/ 	.word	0x00000000
        /*0550*/ 	.short	0x0101
        /*0552*/ 	.byte	0x25
	.zero		1


	//   ....[71]....
        /*0554*/ 	.word	0x00004400
        /*0558*/ 	.word	0x00000000
        /*055c*/ 	.word	0x00000058
        /*0560*/ 	.short	0x010a
        /*0562*/ 	.byte	0xff
	.zero		1


	//   ....[72]....
        /*0564*/ 	.word	0x00004760
        /*0568*/ 	.word	0x00000000
        /*056c*/ 	.word	0x00000070
        /*0570*/ 	.short	0x010a
        /*0572*/ 	.byte	0xff
	.zero		1


	//   ....[73]....
        /*0574*/ 	.word	0x00004870
        /*0578*/ 	.word	0x00000000
        /*057c*/ 	.word	0x00000000
        /*0580*/ 	.short	0x0101
        /*0582*/ 	.byte	0xff
	.zero		1


	//   ....[74]....
        /*0584*/ 	.word	0x00005220
        /*0588*/ 	.word	0x000000ff
        /*058c*/ 	.word	0x00000050
        /*0590*/ 	.short	0x010a
        /*0592*/ 	.byte	0x2b
	.zero		1


	//   ....[75]....
        /*0594*/ 	.word	0x00005240
        /*0598*/ 	.word	0x0000005c
        /*059c*/ 	.word	0x00000090
        /*05a0*/ 	.short	0x010a
        /*05a2*/ 	.byte	0xff
	.zero		1


	//   ....[76]....
        /*05a4*/ 	.word	0x00005390
        /*05a8*/ 	.word	0x000000ff
        /*05ac*/ 	.word	0x00000050
        /*05b0*/ 	.short	0x010a
        /*05b2*/ 	.byte	0x2b
	.zero		1


	//   ....[77]....
        /*05b4*/ 	.word	0x00005470
        /*05b8*/ 	.word	0x000000ff
        /*05bc*/ 	.word	0x00000000
        /*05c0*/ 	.short	0x0101
        /*05c2*/ 	.byte	0x04
	.zero		1


	//   ....[78]....
        /*05c4*/ 	.word	0x000054d0
        /*05c8*/ 	.word	0x0000005c
        /*05cc*/ 	.word	0x00000090
        /*05d0*/ 	.short	0x010a
        /*05d2*/ 	.byte	0xff
	.zero		1


	//   ....[79]....
        /*05d4*/ 	.word	0x000058a0
        /*05d8*/ 	.word	0x000000ff
        /*05dc*/ 	.word	0x00000000
        /*05e0*/ 	.short	0x0101
        /*05e2*/ 	.byte	0x05
	.zero		1


	//   ....[80]....
        /*05e4*/ 	.word	0x00006130
        /*05e8*/ 	.word	0x00000003
        /*05ec*/ 	.word	0x000000e0
        /*05f0*/ 	.short	0x010a
        /*05f2*/ 	.byte	0xff
	.zero		1


	//   ....[81]....
        /*05f4*/ 	.word	0x00006190
        /*05f8*/ 	.word	0x00000002
        /*05fc*/ 	.word	0x00000028
        /*0600*/ 	.short	0x010a
        /*0602*/ 	.byte	0xff
	.zero		1


	//   ....[82]....
        /*0604*/ 	.word	0x000061f0
        /*0608*/ 	.word	0x00000002
        /*060c*/ 	.word	0x00000028
        /*0610*/ 	.short	0x010a
        /*0612*/ 	.byte	0xff
	.zero		1


	//   ....[83]....
        /*0614*/ 	.word	0x00006240
        /*0618*/ 	.word	0x00000002
        /*061c*/ 	.word	0x00000070
        /*0620*/ 	.short	0x010a
        /*0622*/ 	.byte	0xff
	.zero		1


	//   ....[84]....
        /*0624*/ 	.word	0x000062a0
        /*0628*/ 	.word	0x00000000
        /*062c*/ 	.word	0x00000000
        /*0630*/ 	.short	0x010a
        /*0632*/ 	.byte	0xff
	.zero		1


	//   ....[85]....
        /*0634*/ 	.word	0x00006300
        /*0638*/ 	.word	0x00000000
        /*063c*/ 	.word	0x00000000
        /*0640*/ 	.short	0x010a
        /*0642*/ 	.byte	0xff
	.zero		1


	//   ....[86]....
        /*0644*/ 	.word	0x00006360
        /*0648*/ 	.word	0x00000000
        /*064c*/ 	.word	0x00000000
        /*0650*/ 	.short	0x010a
        /*0652*/ 	.byte	0xff
	.zero		1


	//   ....[87]....
        /*0654*/ 	.word	0x000063c0
        /*0658*/ 	.word	0x00000000
        /*065c*/ 	.word	0x00000000
        /*0660*/ 	.short	0x010a
        /*0662*/ 	.byte	0xff
	.zero		1


	//   ....[88]....
        /*0664*/ 	.word	0x00006410
        /*0668*/ 	.word	0x00000000
        /*066c*/ 	.word	0x000000d0
        /*0670*/ 	.short	0x010a
        /*0672*/ 	.byte	0xff
	.zero		1


	//   ....[89]....
        /*0674*/ 	.word	0x00006470
        /*0678*/ 	.word	0x00000000
        /*067c*/ 	.word	0x00000080
        /*0680*/ 	.short	0x010a
        /*0682*/ 	.byte	0xff
	.zero		1


	//   ....[90]....
        /*0684*/ 	.word	0x000064c0
        /*0688*/ 	.word	0x00000000
        /*068c*/ 	.word	0x00000070
        /*0690*/ 	.short	0x010a
        /*0692*/ 	.byte	0xff
	.zero		1


	//   ....[91]....
        /*0694*/ 	.word	0x00006520
        /*0698*/ 	.word	0x00000000
        /*069c*/ 	.word	0x00000080
        /*06a0*/ 	.short	0x010a
        /*06a2*/ 	.byte	0xff
	.zero		1


	//   ....[92]....
        /*06a4*/ 	.word	0x00006570
        /*06a8*/ 	.word	0x00000000
        /*06ac*/ 	.word	0x00000070
        /*06b0*/ 	.short	0x010a
        /*06b2*/ 	.byte	0xff
	.zero		1


	//   ....[93]....
        /*06b4*/ 	.word	0x000065d0
        /*06b8*/ 	.word	0x00000003
        /*06bc*/ 	.word	0x000000b0
        /*06c0*/ 	.short	0x010a
        /*06c2*/ 	.byte	0xff
	.zero		1


	//   ....[94]....
        /*06c4*/ 	.word	0x00006630
        /*06c8*/ 	.word	0x00000000
        /*06cc*/ 	.word	0x00000000
        /*06d0*/ 	.short	0x010a
        /*06d2*/ 	.byte	0xff
	.zero		1


	//   ....[95]....
        /*06d4*/ 	.word	0x00006690
        /*06d8*/ 	.word	0x00000000
        /*06dc*/ 	.word	0x00000000
        /*06e0*/ 	.short	0x010a
        /*06e2*/ 	.byte	0xff
	.zero		1


	//   ....[96]....
        /*06e4*/ 	.word	0x000066f0
        /*06e8*/ 	.word	0x00000000
        /*06ec*/ 	.word	0x00000000
        /*06f0*/ 	.short	0x010a
        /*06f2*/ 	.byte	0xff
	.zero		1


	//   ....[97]....
        /*06f4*/ 	.word	0x00006750
        /*06f8*/ 	.word	0x00000000
        /*06fc*/ 	.word	0x00000000
        /*0700*/ 	.short	0x010a
        /*0702*/ 	.byte	0xff
	.zero		1


	//   ....[98]....
        /*0704*/ 	.word	0x000067b0
        /*0708*/ 	.word	0x00000000
        /*070c*/ 	.word	0x00000000
        /*0710*/ 	.short	0x010a
        /*0712*/ 	.byte	0xff
	.zero		1


	//   ....[99]....
        /*0714*/ 	.word	0x00006800
        /*0718*/ 	.word	0x00000000
        /*071c*/ 	.word	0x00000070
        /*0720*/ 	.short	0x010a
        /*0722*/ 	.byte	0xff
	.zero		1


	//   ....[100]....
        /*0724*/ 	.word	0x00006860
        /*0728*/ 	.word	0x00000000
        /*072c*/ 	.word	0x00000068
        /*0730*/ 	.short	0x010a
        /*0732*/ 	.byte	0xff
	.zero		1


	//   ....[101]....
        /*0734*/ 	.word	0x000068c0
        /*0738*/ 	.word	0x00000003
        /*073c*/ 	.word	0x00000058
        /*0740*/ 	.short	0x010a
        /*0742*/ 	.byte	0xff
	.zero		1


	//   ....[102]....
        /*0744*/ 	.word	0x00006910
        /*0748*/ 	.word	0x00000000
        /*074c*/ 	.word	0x00000070
        /*0750*/ 	.short	0x010a
        /*0752*/ 	.byte	0xff
	.zero		1


	//   ....[103]....
        /*0754*/ 	.word	0x00006970
        /*0758*/ 	.word	0x00000000
        /*075c*/ 	.word	0x00000050
        /*0760*/ 	.short	0x010a
        /*0762*/ 	.byte	0xff
	.zero		1


	//   ....[104]....
        /*0764*/ 	.word	0x000069c0
        /*0768*/ 	.word	0x0000005c
        /*076c*/ 	.word	0x00000090
        /*0770*/ 	.short	0x010a
        /*0772*/ 	.byte	0xff
	.zero		1


	//----- nvinfo : EIATTR_NUM_MBARRIERS
	.align		4
.L_47:
        /*0774*/ 	.byte	0x03, 0x38
        /*0776*/ 	.short	0x001e


	//----- nvinfo : EIATTR_EXIT_INSTR_OFFSETS
	.align		4
        /*0778*/ 	.byte	0x04, 0x1c
        /*077a*/ 	.short	(.L_49 - .L_48)


	//   ....[0]....
.L_48:
        /*077c*/ 	.word	0x00002530


	//   ....[1]....
        /*0780*/ 	.word	0x00002a20


	//   ....[2]....
        /*0784*/ 	.word	0x00002a80


	//   ....[3]....
        /*0788*/ 	.word	0x00003900


	//   ....[4]....
        /*078c*/ 	.word	0x00004430


	//   ....[5]....
        /*0790*/ 	.word	0x00004470


	//   ....[6]....
        /*0794*/ 	.word	0x00006120


	//----- nvinfo : EIATTR_MAX_THREADS
	.align		4
.L_49:
        /*0798*/ 	.byte	0x04, 0x05
        /*079a*/ 	.short	(.L_51 - .L_50)
.L_50:
        /*079c*/ 	.word	0x00000100
        /*07a0*/ 	.word	0x00000001
        /*07a4*/ 	.word	0x00000001


	//----- nvinfo : EIATTR_CRS_STACK_SIZE
	.align		4
.L_51:
        /*07a8*/ 	.byte	0x04, 0x1e
        /*07aa*/ 	.short	(.L_53 - .L_52)
.L_52:
        /*07ac*/ 	.word	0x00000000


	//----- nvinfo : EIATTR_CBANK_PARAM_SIZE
	.align		4
.L_53:
        /*07b0*/ 	.byte	0x03, 0x19
        /*07b2*/ 	.short	0x0800


	//----- nvinfo : EIATTR_PARAM_CBANK
	.align		4
        /*07b4*/ 	.byte	0x04, 0x0a
        /*07b6*/ 	.short	(.L_55 - .L_54)
	.align		4
.L_54:
        /*07b8*/ 	.word	index@(.nv.constant0._ZN7cutlass13device_kernelINS_4gemm6kernel13GemmUniversalIN4cute5tupleIJiiiiEEENS1_10collective13CollectiveMmaINS1_35MainloopSm100TmaUmmaWarpSpecializedILi5ELi2ELi4ENS5_IJNS4_1CILi1EEESB_SB_EEEEENS5_IJNSA_ILi64EEESE_SE_EEENS_12float_e5m2_tENS5_IJlSB_lEEESG_SH_NS4_8TiledMMAINS4_8MMA_AtomIJNS4_10MMA_TraitsINS4_19SM100_MMA_F8F6F4_SSEJSG_SG_fSE_SE_NS4_17integral_constantINS4_4UMMA5MajorELSO_0EEESP_NSM_INSN_7ScaleInELSQ_0EEESR_EEEEEENS4_6LayoutISC_NS5_IJNSA_ILi0EEESV_SV_EEEEENS5_IJNS4_10UnderscoreESY_SY_EEEEENS4_13SM90_TMA_LOADENS4_14ComposedLayoutINS4_7SwizzleILi2ELi4ELi3EEENS4_18smem_ptr_flag_bitsILi8EEENSU_INS5_IJNSA_ILi8EEESE_EEENS5_IJSE_SB_EEEEEEEvNS4_8identityES11_S1B_vS1C_EENS_8epilogue10collective18CollectiveEpilogueINS1E_23Sm100TmaWarpSpecializedILi1ELi1ELi32ELb0ELb0EEEJSF_NS5_IJNSU_ISE_SB_EES1J_EEESG_SH_SG_SH_NS1E_6fusion15FusionCallbacksIS1I_NS1L_17LinearCombinationISG_fSG_fLNS_15FloatRoundStyleE2EEESF_S1K_JEEENS4_5SM1004TMEM4LOAD26SM100_TMEM_LOAD_16dp32b32xES11_S1B_NS4_39AutoVectorizingCopyWithAssumedAlignmentILi128EEENS4_14SM90_TMA_STOREES1B_S1W_S1W_EEEvvEEEEvNT_6ParamsE)
        /*07bc*/ 	.short	0x0380
        /*07be*/ 	.short	0x0800


	//----- nvinfo : EIATTR_SW_WAR
	.align		4
.L_55:
        /*07c0*/ 	.byte	0x04, 0x36
        /*07c2*/ 	.short	(.L_57 - .L_56)
.L_56:
        /*07c4*/ 	.word	0x00000008
.L_57:


//--------------------- .nv.callgraph             --------------------------
	.section	.nv.callgraph,"",@"SHT_CUDA_CALLGRAPH"
	.align	4
	.sectionentsize	8
	.align		4
        /*0000*/ 	.word	0x00000000
	.align		4
        /*0004*/ 	.word	0xffffffff
	.align		4
        /*0008*/ 	.word	index@(_ZN7cutlass13device_kernelINS_4gemm6kernel13GemmUniversalIN4cute5tupleIJiiiiEEENS1_10collective13CollectiveMmaINS1_35MainloopSm100TmaUmmaWarpSpecializedILi5ELi2ELi4ENS5_IJNS4_1CILi1EEESB_SB_EEEEENS5_IJNSA_ILi64EEESE_SE_EEENS_12float_e5m2_tENS5_IJlSB_lEEESG_SH_NS4_8TiledMMAINS4_8MMA_AtomIJNS4_10MMA_TraitsINS4_19SM100_MMA_F8F6F4_SSEJSG_SG_fSE_SE_NS4_17integral_constantINS4_4UMMA5MajorELSO_0EEESP_NSM_INSN_7ScaleInELSQ_0EEESR_EEEEEENS4_6LayoutISC_NS5_IJNSA_ILi0EEESV_SV_EEEEENS5_IJNS4_10UnderscoreESY_SY_EEEEENS4_13SM90_TMA_LOADENS4_14ComposedLayoutINS4_7SwizzleILi2ELi4ELi3EEENS4_18smem_ptr_flag_bitsILi8EEENSU_INS5_IJNSA_ILi8EEESE_EEENS5_IJSE_SB_EEEEEEEvNS4_8identityES11_S1B_vS1C_EENS_8epilogue10collective18CollectiveEpilogueINS1E_23Sm100TmaWarpSpecializedILi1ELi1ELi32ELb0ELb0EEEJSF_NS5_IJNSU_ISE_SB_EES1J_EEESG_SH_SG_SH_NS1E_6fusion15FusionCallbacksIS1I_NS1L_17LinearCombinationISG_fSG_fLNS_15FloatRoundStyleE2EEESF_S1K_JEEENS4_5SM1004TMEM4LOAD26SM100_TMEM_LOAD_16dp32b32xES11_S1B_NS4_39AutoVectorizingCopyWithAssumedAlignmentILi128EEENS4_14SM90_TMA_STOREES1B_S1W_S1W_EEEvvEEEEvNT_6ParamsE)
	.align		4
        /*000c*/ 	.word	index@(__assertfail)
	.align		4
        /*0010*/ 	.word	0x00000000
	.align		4
        /*0014*/ 	.word	0xfffffffe
	.align		4
        /*0018*/ 	.word	0x00000000
	.align		4
        /*001c*/ 	.word	0xfffffffd
	.align		4
        /*0020*/ 	.word	0x00000000
	.align		4
        /*0024*/ 	.word	0xfffffffc


//--------------------- .nv.constant4             --------------------------
	.section	.nv.constant4,"a",@progbits
	.align	8
	.align		8
.nv.constant4:
        /*0000*/ 	.dword	__assertfail
	.align		8
        /*0008*/ 	.dword	__unnamed_1
	.align		8
        /*0010*/ 	.dword	__unnamed_2
	.align		8
        /*0018*/ 	.dword	_ZN39_INTERNAL_8f9a698d_4_k_cu_8e9e31ea_83974cuda3std3__45__cpo5beginE
	.align		8
        /*0020*/ 	.dword	_ZN39_INTERNAL_8f9a698d_4_k_cu_8e9e31ea_83974cuda3std3__45__cpo3endE
	.align		8
        /*0028*/ 	.dword	_ZN39_INTERNAL_8f9a698d_4_k_cu_8e9e31ea_83974cuda3std3__45__cpo6cbeginE
	.align		8
        /*0030*/ 	.dword	_ZN39_INTERNAL_8f9a698d_4_k_cu_8e9e31ea_83974cuda3std3__45__cpo4cendE
	.align		8
        /*0038*/ 	.dword	_ZN39_INTERNAL_8f9a698d_4_k_cu_8e9e31ea_83974cuda3std3__441_GLOBAL__N__8f9a698d_4_k_cu_8e9e31ea_83976ignoreE
	.align		8
        /*0040*/ 	.dword	_ZN39_INTERNAL_8f9a698d_4_k_cu_8e9e31ea_83974cuda3std3__419piecewise_constructE
	.align		8
        /*0048*/ 	.dword	_ZN39_INTERNAL_8f9a698d_4_k_cu_8e9e31ea_83974cuda3std3__48in_placeE
	.align		8
        /*0050*/ 	.dword	_ZN39_INTERNAL_8f9a698d_4_k_cu_8e9e31ea_83974cuda3std6ranges3__45__cpo4swapE
	.align		8
        /*0058*/ 	.dword	_ZN39_INTERNAL_8f9a698d_4_k_cu_8e9e31ea_83974cuda3std6ranges3__45__cpo9iter_moveE
	.align		8
        /*0060*/ 	.dword	_ZN39_INTERNAL_8f9a698d_4_k_cu_8e9e31ea_83974cute7productE
	.align		8
        /*0068*/ 	.dword	_ZN39_INTERNAL_8f9a698d_4_k_cu_8e9e31ea_83974cute1_E
	.align		8
        /*0070*/ 	.dword	$str$25
	.align		8
        /*0078*/ 	.dword	$str$26
	.align		8
        /*0080*/ 	.dword	$str$27
	.align		8
        /*0088*/ 	.dword	$str$28


//--------------------- .text._ZN7cutlass13device_kernelINS_4gemm6kernel13GemmUniversalIN4cute5tupleIJiiiiEEENS1_10collective13CollectiveMmaINS1_35MainloopSm100TmaUmmaWarpSpecializedILi5ELi2ELi4ENS5_IJNS4_1CILi1EEESB_SB_EEEEENS5_IJNSA_ILi64EEESE_SE_EEENS_12float_e5m2_tENS5_IJlSB_lEEESG_SH_NS4_8TiledMMAINS4_8MMA_AtomIJNS4_10MMA_TraitsINS4_19SM100_MMA_F8F6F4_SSEJSG_SG_fSE_SE_NS4_17integral_constantINS4_4UMMA5MajorELSO_0EEESP_NSM_INSN_7ScaleInELSQ_0EEESR_EEEEEENS4_6LayoutISC_NS5_IJNSA_ILi0EEESV_SV_EEEEENS5_IJNS4_10UnderscoreESY_SY_EEEEENS4_13SM90_TMA_LOADENS4_14ComposedLayoutINS4_7SwizzleILi2ELi4ELi3EEENS4_18smem_ptr_flag_bitsILi8EEENSU_INS5_IJNSA_ILi8EEESE_EEENS5_IJSE_SB_EEEEEEEvNS4_8identityES11_S1B_vS1C_EENS_8epilogue10collective18CollectiveEpilogueINS1E_23Sm100TmaWarpSpecializedILi1ELi1ELi32ELb0ELb0EEEJSF_NS5_IJNSU_ISE_SB_EES1J_EEESG_SH_SG_SH_NS1E_6fusion15FusionCallbacksIS1I_NS1L_17LinearCombinationISG_fSG_fLNS_15FloatRoundStyleE2EEESF_S1K_JEEENS4_5SM1004TMEM4LOAD26SM100_TMEM_LOAD_16dp32b32xES11_S1B_NS4_39AutoVectorizingCopyWithAssumedAlignmentILi128EEENS4_14SM90_TMA_STOREES1B_S1W_S1W_EEEvvEEEEvNT_6ParamsE --------------------------
	.section	.text._ZN7cutlass13device_kernelINS_4gemm6kernel13GemmUniversalIN4cute5tupleIJiiiiEEENS1_10collective13CollectiveMmaINS1_35MainloopSm100TmaUmmaWarpSpecializedILi5ELi2ELi4ENS5_IJNS4_1CILi1EEESB_SB_EEEEENS5_IJNSA_ILi64EEESE_SE_EEENS_12float_e5m2_tENS5_IJlSB_lEEESG_SH_NS4_8TiledMMAINS4_8MMA_AtomIJNS4_10MMA_TraitsINS4_19SM100_MMA_F8F6F4_SSEJSG_SG_fSE_SE_NS4_17integral_constantINS4_4UMMA5MajorELSO_0EEESP_NSM_INSN_7ScaleInELSQ_0EEESR_EEEEEENS4_6LayoutISC_NS5_IJNSA_ILi0EEESV_SV_EEEEENS5_IJNS4_10UnderscoreESY_SY_EEEEENS4_13SM90_TMA_LOADENS4_14ComposedLayoutINS4_7SwizzleILi2ELi4ELi3EEENS4_18smem_ptr_flag_bitsILi8EEENSU_INS5_IJNSA_ILi8EEESE_EEENS5_IJSE_SB_EEEEEEEvNS4_8identityES11_S1B_vS1C_EENS_8epilogue10collective18CollectiveEpilogueINS1E_23Sm100TmaWarpSpecializedILi1ELi1ELi32ELb0ELb0EEEJSF_NS5_IJNSU_ISE_SB_EES1J_EEESG_SH_SG_SH_NS1E_6fusion15FusionCallbacksIS1I_NS1L_17LinearCombinationISG_fSG_fLNS_15FloatRoundStyleE2EEESF_S1K_JEEENS4_5SM1004TMEM4LOAD26SM100_TMEM_LOAD_16dp32b32xES11_S1B_NS4_39AutoVectorizingCopyWithAssumedAlignmentILi128EEENS4_14SM90_TMA_STOREES1B_S1W_S1W_EEEvvEEEEvNT_6ParamsE,"ax",@progbits
	.align	128
.text._ZN7cutlass13device_kernelINS_4gemm6kernel13GemmUniversalIN4cute5tupleIJiiiiEEENS1_10collective13CollectiveMmaINS1_35MainloopSm100TmaUmmaWarpSpecializedILi5ELi2ELi4ENS5_IJNS4_1CILi1EEESB_SB_EEEEENS5_IJNSA_ILi64EEESE_SE_EEENS_12float_e5m2_tENS5_IJlSB_lEEESG_SH_NS4_8TiledMMAINS4_8MMA_AtomIJNS4_10MMA_TraitsINS4_19SM100_MMA_F8F6F4_SSEJSG_SG_fSE_SE_NS4_17integral_constantINS4_4UMMA5MajorELSO_0EEESP_NSM_INSN_7ScaleInELSQ_0EEESR_EEEEEENS4_6LayoutISC_NS5_IJNSA_ILi0EEESV_SV_EEEEENS5_IJNS4_10UnderscoreESY_SY_EEEEENS4_13SM90_TMA_LOADENS4_14ComposedLayoutINS4_7SwizzleILi2ELi4ELi3EEENS4_18smem_ptr_flag_bitsILi8EEENSU_INS5_IJNSA_ILi8EEESE_EEENS5_IJSE_SB_EEEEEEEvNS4_8identityES11_S1B_vS1C_EENS_8epilogue10collective18CollectiveEpilogueINS1E_23Sm100TmaWarpSpecializedILi1ELi1ELi32ELb0ELb0EEEJSF_NS5_IJNSU_ISE_SB_EES1J_EEESG_SH_SG_SH_NS1E_6fusion15FusionCallbacksIS1I_NS1L_17LinearCombinationISG_fSG_fLNS_15FloatRoundStyleE2EEESF_S1K_JEEENS4_5SM1004TMEM4LOAD26SM100_TMEM_LOAD_16dp32b32xES11_S1B_NS4_39AutoVectorizingCopyWithAssumedAlignmentILi128EEENS4_14SM90_TMA_STOREES1B_S1W_S1W_EEEvvEEEEvNT_6ParamsE:
        .type           _ZN7cutlass13device_kernelINS_4gemm6kernel13GemmUniversalIN4cute5tupleIJiiiiEEENS1_10collective13CollectiveMmaINS1_35MainloopSm100TmaUmmaWarpSpecializedILi5ELi2ELi4ENS5_IJNS4_1CILi1EEESB_SB_EEEEENS5_IJNSA_ILi64EEESE_SE_EEENS_12float_e5m2_tENS5_IJlSB_lEEESG_SH_NS4_8TiledMMAINS4_8MMA_AtomIJNS4_10MMA_TraitsINS4_19SM100_MMA_F8F6F4_SSEJSG_SG_fSE_SE_NS4_17integral_constantINS4_4UMMA5MajorELSO_0EEESP_NSM_INSN_7ScaleInELSQ_0EEESR_EEEEEENS4_6LayoutISC_NS5_IJNSA_ILi0EEESV_SV_EEEEENS5_IJNS4_10UnderscoreESY_SY_EEEEENS4_13SM90_TMA_LOADENS4_14ComposedLayoutINS4_7SwizzleILi2ELi4ELi3EEENS4_18smem_ptr_flag_bitsILi8EEENSU_INS5_IJNSA_ILi8EEESE_EEENS5_IJSE_SB_EEEEEEEvNS4_8identityES11_S1B_vS1C_EENS_8epilogue10collective18CollectiveEpilogueINS1E_23Sm100TmaWarpSpecializedILi1ELi1ELi32ELb0ELb0EEEJSF_NS5_IJNSU_ISE_SB_EES1J_EEESG_SH_SG_SH_NS1E_6fusion15FusionCallbacksIS1I_NS1L_17LinearCombinationISG_fSG_fLNS_15FloatRoundStyleE2EEESF_S1K_JEEENS4_5SM1004TMEM4LOAD26SM100_TMEM_LOAD_16dp32b32xES11_S1B_NS4_39AutoVectorizingCopyWithAssumedAlignmentILi128EEENS4_14SM90_TMA_STOREES1B_S1W_S1W_EEEvvEEEEvNT_6ParamsE,@function
        .size           _ZN7cutlass13device_kernelINS_4gemm6kernel13GemmUniversalIN4cute5tupleIJiiiiEEENS1_10collective13CollectiveMmaINS1_35MainloopSm100TmaUmmaWarpSpecializedILi5ELi2ELi4ENS5_IJNS4_1CILi1EEESB_SB_EEEEENS5_IJNSA_ILi64EEESE_SE_EEENS_12float_e5m2_tENS5_IJlSB_lEEESG_SH_NS4_8TiledMMAINS4_8MMA_AtomIJNS4_10MMA_TraitsINS4_19SM100_MMA_F8F6F4_SSEJSG_SG_fSE_SE_NS4_17integral_constantINS4_4UMMA5MajorELSO_0EEESP_NSM_INSN_7ScaleInELSQ_0EEESR_EEEEEENS4_6LayoutISC_NS5_IJNSA_ILi0EEESV_SV_EEEEENS5_IJNS4_10UnderscoreESY_SY_EEEEENS4_13SM90_TMA_LOADENS4_14ComposedLayoutINS4_7SwizzleILi2ELi4ELi3EEENS4_18smem_ptr_flag_bitsILi8EEENSU_INS5_IJNSA_ILi8EEESE_EEENS5_IJSE_SB_EEEEEEEvNS4_8identityES11_S1B_vS1C_EENS_8epilogue10collective18CollectiveEpilogueINS1E_23Sm100TmaWarpSpecializedILi1ELi1ELi32ELb0ELb0EEEJSF_NS5_IJNSU_ISE_SB_EES1J_EEESG_SH_SG_SH_NS1E_6fusion15FusionCallbacksIS1I_NS1L_17LinearCombinationISG_fSG_fLNS_15FloatRoundStyleE2EEESF_S1K_JEEENS4_5SM1004TMEM4LOAD26SM100_TMEM_LOAD_16dp32b32xES11_S1B_NS4_39AutoVectorizingCopyWithAssumedAlignmentILi128EEENS4_14SM90_TMA_STOREES1B_S1W_S1W_EEEvvEEEEvNT_6ParamsE,(.L_x_131 - _ZN7cutlass13device_kernelINS_4gemm6kernel13GemmUniversalIN4cute5tupleIJiiiiEEENS1_10collective13CollectiveMmaINS1_35MainloopSm100TmaUmmaWarpSpecializedILi5ELi2ELi4ENS5_IJNS4_1CILi1EEESB_SB_EEEEENS5_IJNSA_ILi64EEESE_SE_EEENS_12float_e5m2_tENS5_IJlSB_lEEESG_SH_NS4_8TiledMMAINS4_8MMA_AtomIJNS4_10MMA_TraitsINS4_19SM100_MMA_F8F6F4_SSEJSG_SG_fSE_SE_NS4_17integral_constantINS4_4UMMA5MajorELSO_0EEESP_NSM_INSN_7ScaleInELSQ_0EEESR_EEEEEENS4_6LayoutISC_NS5_IJNSA_ILi0EEESV_SV_EEEEENS5_IJNS4_10UnderscoreESY_SY_EEEEENS4_13SM90_TMA_LOADENS4_14ComposedLayoutINS4_7SwizzleILi2ELi4ELi3EEENS4_18smem_ptr_flag_bitsILi8EEENSU_INS5_IJNSA_ILi8EEESE_EEENS5_IJSE_SB_EEEEEEEvNS4_8identityES11_S1B_vS1C_EENS_8epilogue10collective18CollectiveEpilogueINS1E_23Sm100TmaWarpSpecializedILi1ELi1ELi32ELb0ELb0EEEJSF_NS5_IJNSU_ISE_SB_EES1J_EEESG_SH_SG_SH_NS1E_6fusion15FusionCallbacksIS1I_NS1L_17LinearCombinationISG_fSG_fLNS_15FloatRoundStyleE2EEESF_S1K_JEEENS4_5SM1004TMEM4LOAD26SM100_TMEM_LOAD_16dp32b32xES11_S1B_NS4_39AutoVectorizingCopyWithAssumedAlignmentILi128EEENS4_14SM90_TMA_STOREES1B_S1W_S1W_EEEvvEEEEvNT_6ParamsE)
        .other          _ZN7cutlass13device_kernelINS_4gemm6kernel13GemmUniversalIN4cute5tupleIJiiiiEEENS1_10collective13CollectiveMmaINS1_35MainloopSm100TmaUmmaWarpSpecializedILi5ELi2ELi4ENS5_IJNS4_1CILi1EEESB_SB_EEEEENS5_IJNSA_ILi64EEESE_SE_EEENS_12float_e5m2_tENS5_IJlSB_lEEESG_SH_NS4_8TiledMMAINS4_8MMA_AtomIJNS4_10MMA_TraitsINS4_19SM100_MMA_F8F6F4_SSEJSG_SG_fSE_SE_NS4_17integral_constantINS4_4UMMA5MajorELSO_0EEESP_NSM_INSN_7ScaleInELSQ_0EEESR_EEEEEENS4_6LayoutISC_NS5_IJNSA_ILi0EEESV_SV_EEEEENS5_IJNS4_10UnderscoreESY_SY_EEEEENS4_13SM90_TMA_LOADENS4_14ComposedLayoutINS4_7SwizzleILi2ELi4ELi3EEENS4_18smem_ptr_flag_bitsILi8EEENSU_INS5_IJNSA_ILi8EEESE_EEENS5_IJSE_SB_EEEEEEEvNS4_8identityES11_S1B_vS1C_EENS_8epilogue10collective18CollectiveEpilogueINS1E_23Sm100TmaWarpSpecializedILi1ELi1ELi32ELb0ELb0EEEJSF_NS5_IJNSU_ISE_SB_EES1J_EEESG_SH_SG_SH_NS1E_6fusion15FusionCallbacksIS1I_NS1L_17LinearCombinationISG_fSG_fLNS_15FloatRoundStyleE2EEESF_S1K_JEEENS4_5SM1004TMEM4LOAD26SM100_TMEM_LOAD_16dp32b32xES11_S1B_NS4_39AutoVectorizingCopyWithAssumedAlignmentILi128EEENS4_14SM90_TMA_STOREES1B_S1W_S1W_EEEvvEEEEvNT_6ParamsE,@"STO_CUDA_ENTRY STV_DEFAULT"
_ZN7cutlass13device_kernelINS_4gemm6kernel13GemmUniversalIN4cute5tupleIJiiiiEEENS1_10collective13CollectiveMmaINS1_35MainloopSm100TmaUmmaWarpSpecializedILi5ELi2ELi4ENS5_IJNS4_1CILi1EEESB_SB_EEEEENS5_IJNSA_ILi64EEESE_SE_EEENS_12float_e5m2_tENS5_IJlSB_lEEESG_SH_NS4_8TiledMMAINS4_8MMA_AtomIJNS4_10MMA_TraitsINS4_19SM100_MMA_F8F6F4_SSEJSG_SG_fSE_SE_NS4_17integral_constantINS4_4UMMA5MajorELSO_0EEESP_NSM_INSN_7ScaleInELSQ_0EEESR_EEEEEENS4_6LayoutISC_NS5_IJNSA_ILi0EEESV_SV_EEEEENS5_IJNS4_10UnderscoreESY_SY_EEEEENS4_13SM90_TMA_LOADENS4_14ComposedLayoutINS4_7SwizzleILi2ELi4ELi3EEENS4_18smem_ptr_flag_bitsILi8EEENSU_INS5_IJNSA_ILi8EEESE_EEENS5_IJSE_SB_EEEEEEEvNS4_8identityES11_S1B_vS1C_EENS_8epilogue10collective18CollectiveEpilogueINS1E_23Sm100TmaWarpSpecializedILi1ELi1ELi32ELb0ELb0EEEJSF_NS5_IJNSU_ISE_SB_EES1J_EEESG_SH_SG_SH_NS1E_6fusion15FusionCallbacksIS1I_NS1L_17LinearCombinationISG_fSG_fLNS_15FloatRoundStyleE2EEESF_S1K_JEEENS4_5SM1004TMEM4LOAD26SM100_TMEM_LOAD_16dp32b32xES11_S1B_NS4_39AutoVectorizingCopyWithAssumedAlignmentILi128EEENS4_14SM90_TMA_STOREES1B_S1W_S1W_EEEvvEEEEvNT_6ParamsE:
[----:B------:R-:W1:Y:S01]  /*0000*/  LDC R1, c[0x0][0x37c] ;  /* 0x0000df00ff017b82 */ /* 0x000e620000000800 */
[----:B------:R-:W2:Y:S01]  /*0010*/  S2R R101, SR_TID.X ;  /* 0x0000000000657919 */ /* 0x000ea20000002100 */
[----:B------:R-:W3:Y:S01]  /*0020*/  LDCU.64 UR4, c[0x0][0x890] ;  /* 0x00011200ff0477ac */ /* 0x000ee20008000a00 */
[----:B------:R-:W-:Y:S02]  /*0030*/  PRMT R96, RZ, 0x7610, R96 ;  /* 0x00007610ff607816 */ /* 0x000fe40000000060 */
[----:B------:R-:W-:Y:S01]  /*0040*/  ELECT P5, URZ, PT ;  /* 0x0000000000ff782f */ /* 0x000fe200038a0000 */
[----:B------:R-:W4:Y:S01]  /*0050*/  LDCU.64 UR40, c[0x0][0x358] ;  /* 0x00006b00ff2877ac */ /* 0x000f220008000a00 */
[----:B---3--:R-:W-:-:S04]  /*0060*/  UISETP.NE.U32.AND UP0, UPT, UR4, URZ, UPT ;  /* 0x000000ff0400728c */ /* 0x008fc8000bf05070 */
[----:B------:R-:W-:Y:S01]  /*0070*/  UISETP.NE.AND.EX UP0, UPT, UR5, URZ, UPT, UP0 ;  /* 0x000000ff0500728c */ /* 0x000fe2000bf05300 */
[----:B--2---:R-:W-:-:S05]  /*0080*/  SHF.R.U32.HI R104, RZ, 0x5, R101 ;  /* 0x00000005ff687819 */ /* 0x004fca0000011665 */
[----:B------:R-:W2:Y:S02]  /*0090*/  SHFL.IDX PT, R0, R104, RZ, 0x1f ;  /* 0x00001fff68007589 */ /* 0x000ea400000e0000 */
[----:B--2---:R-:W-:Y:S01]  /*00a0*/  R2UR UR8, R0 ;  /* 0x00000000000872ca */ /* 0x004fe200000e0000 */
[----:B-1--4-:R-:W-:-:S14]  /*00b0*/  BRA.U UP0, `(.L_x_0) ;  /* 0x00000001002c7547 */ /* 0x012fdc000b800000 */
[----:B------:R-:W1:Y:S02]  /*00c0*/  LDCU.64 UR6, c[0x0][0x888] ;  /* 0x00011100ff0677ac */ /* 0x000e640008000a00 */
[----:B-1----:R-:W-:-:S04]  /*00d0*/  UISETP.NE.U32.AND UP0, UPT, UR6, URZ, UPT ;  /* 0x000000ff0600728c */ /* 0x002fc8000bf05070 */
[----:B------:R-:W-:-:S09]  /*00e0*/  UISETP.NE.AND.EX UP0, UPT, UR7, URZ, UPT, UP0 ;  /* 0x000000ff0700728c */ /* 0x000fd2000bf05300 */
[----:B------:R-:W-:Y:S05]  /*00f0*/  BRA.U !UP0, `(.L_x_1) ;  /* 0x0000000108107547 */ /* 0x000fea000b800000 */
[----:B------:R-:W1:Y:S02]  /*0100*/  LDC.64 R2, c[0x0][0x888] ;  /* 0x00022200ff027b82 */ /* 0x000e640000000a00 */
[----:B-1----:R1:W5:Y:S01]  /*0110*/  LDG.E R49, desc[UR40][R2.64] ;  /* 0x0000002802317981 */ /* 0x002362000c1e1900 */
[----:B------:R-:W-:Y:S01]  /*0120*/  HFMA2 R96, -RZ, RZ, 0, 5.9604644775390625e-08 ;  /* 0x00000001ff607431 */ /* 0x000fe200000001ff */
[----:B------:R-:W-:Y:S05]  /*0130*/  BRA `(.L_x_0) ;  /* 0x00000000000c7947 */ /* 0x000fea0003800000 */
.L_x_1:
[----:B------:R-:W1:Y:S01]  /*0140*/  LDCU UR6, c[0x0][0x880] ;  /* 0x00011000ff0677ac */ /* 0x000e620008000800 */
[----:B------:R-:W-:Y:S01]  /*0150*/  HFMA2 R96, -RZ, RZ, 0, 5.9604644775390625e-08 ;  /* 0x00000001ff607431 */ /* 0x000fe200000001ff */
[----:B-1----:R-:W-:-:S07]  /*0160*/  MOV R49, UR6 ;  /* 0x0000000600317c02 */ /* 0x002fce0008000f00 */
.L_x_0:
[----:B------:R-:W2:Y:S02]  /*0170*/  LDCU.64 UR6, c[0x0][0x8b0] ;  /* 0x00011600ff0677ac */ /* 0x000ea40008000a00 */
[----:B--2---:R-:W-:-:S04]  /*0180*/  UISETP.NE.U32.AND UP0, UPT, UR6, URZ, UPT ;  /* 0x000000ff0600728c */ /* 0x004fc8000bf05070 */
[----:B------:R-:W-:-:S09]  /*0190*/  UISETP.NE.AND.EX UP0, UPT, UR7, URZ, UPT, UP0 ;  /* 0x000000ff0700728c */ /* 0x000fd2000bf05300 */
[----:B------:R-:W-:Y:S05]  /*01a0*/  BRA.U UP0, `(.L_x_2) ;  /* 0x0000000100247547 */ /* 0x000fea000b800000 */
[----:B------:R-:W2:Y:S02]  /*01b0*/  LDCU.64 UR6, c[0x0][0x8a8] ;  /* 0x00011500ff0677ac */ /* 0x000ea40008000a00 */
[----:B--2---:R-:W-:-:S04]  /*01c0*/  UISETP.NE.U32.AND UP0, UPT, UR6, URZ, UPT ;  /* 0x000000ff0600728c */ /* 0x004fc8000bf05070 */
[----:B------:R-:W-:-:S09]  /*01d0*/  UISETP.NE.AND.EX UP0, UPT, UR7, URZ, UPT, UP0 ;  /* 0x000000ff0700728c */ /* 0x000fd2000bf05300 */
[----:B------:R-:W-:Y:S05]  /*01e0*/  BRA.U !UP0, `(.L_x_3) ;  /* 0x00000001080c7547 */ /* 0x000fea000b800000 */
[----:B-1----:R-:W1:Y:S02]  /*01f0*/  LDC.64 R2, c[0x0][0x8a8] ;  /* 0x00022a00ff027b82 */ /* 0x002e640000000a00 */
[----:B-1----:R2:W5:Y:S01]  /*0200*/  LDG.E R47, desc[UR40][R2.64] ;  /* 0x00000028022f7981 */ /* 0x002562000c1e1900 */
[----:B------:R-:W-:Y:S05]  /*0210*/  BRA `(.L_x_2) ;  /* 0x0000000000087947 */ /* 0x000fea0003800000 */
.L_x_3:
[----:B------:R-:W2:Y:S02]  /*0220*/  LDCU UR6, c[0x0][0x8a0] ;  /* 0x00011400ff0677ac */ /* 0x000ea40008000800 */
[----:B--2---:R-:W-:Y:S02]  /*0230*/  MOV R47, UR6 ;  /* 0x00000006002f7c02 */ /* 0x004fe40008000f00 */
.L_x_2:
[----:B------:R-:W-:Y:S01]  /*0240*/  IMAD.U32 R0, RZ, RZ, UR8 ;  /* 0x00000008ff007e24 */ /* 0x000fe2000f8e00ff */
[----:B------:R-:W-:Y:S04]  /*0250*/  BSSY.RECONVERGENT B0, `(.L_x_4) ;  /* 0x000000c000007945 */ /* 0x000fe80003800200 */
[C---:B------:R-:W-:Y:S02]  /*0260*/  ISETP.NE.OR P1, PT, R0.reuse, 0x1, !P5 ;  /* 0x000000010000780c */ /* 0x040fe40006f25670 */
[----:B------:R-:W-:-:S11]  /*0270*/  ISETP.NE.OR P0, PT, R0, 0x3, !P5 ;  /* 0x000000030000780c */ /* 0x000fd60006f05670 */
[----:B------:R-:W-:Y:S05]  /*0280*/  @P1 BRA `(.L_x_5) ;  /* 0x0000000000201947 */ /* 0x000fea0003800000 */
[----:B------:R-:W3:Y:S02]  /*0290*/  LDCU.64 UR6, c[0x0][0x348] ;  /* 0x00006900ff0677ac */ /* 0x000ee40008000a00 */
[----:B---3--:R-:W-:Y:S02]  /*02a0*/  UIADD3 UR10, UP1, UPT, UR6, 0x80, URZ ;  /* 0x00000080060a7890 */ /* 0x008fe4000ff3e0ff */
[----:B------:R-:W-:Y:S02]  /*02b0*/  UIADD3 UR6, UP0, UPT, UR6, 0x180, URZ ;  /* 0x0000018006067890 */ /* 0x000fe4000ff1e0ff */
[----:B------:R-:W-:Y:S02]  /*02c0*/  UIADD3.X UR11, UPT, UPT, URZ, UR7, URZ, UP1, !UPT ;  /* 0x00000007ff0b7290 */ /* 0x000fe40008ffe4ff */
[----:B------:R-:W-:-:S07]  /*02d0*/  UIADD3.X UR7, UPT, UPT, URZ, UR7, URZ, UP0, !UPT ;  /* 0x00000007ff077290 */ /* 0x000fce00087fe4ff */
[----:B------:R3:W-:Y:S02]  /*02e0*/  UTMACCTL.PF [UR10] ;  /* 0x000000000a0079b9 */ /* 0x0007e40008040000 */
[----:B------:R3:W-:Y:S02]  /*02f0*/  UTMACCTL.PF [UR6] ;  /* 0x00000000060079b9 */ /* 0x0007e40008040000 */
[----:B---3--:R-:W-:Y:S01]  /*0300*/  NOP ;  /* 0x0000000000007918 */ /* 0x008fe20000000000 */
.L_x_5:
[----:B------:R-:W-:Y:S05]  /*0310*/  BSYNC.RECONVERGENT B0 ;  /* 0x0000000000007941 */ /* 0x000fea0003800200 */
.L_x_4:
[----:B------:R-:W-:Y:S04]  /*0320*/  BSSY.RECONVERGENT B0, `(.L_x_6) ;  /* 0x000000a000007945 */ /* 0x000fe80003800200 */
        /* <DEDUP_REMOVED lines=9> */
.L_x_7:
[----:B------:R-:W-:Y:S05]  /*03c0*/  BSYNC.RECONVERGENT B0 ;  /* 0x0000000000007941 */ /* 0x000fea0003800200 */
.L_x_6:
[----:B------:R-:W3:Y:S01]  /*03d0*/  LDCU.64 UR6, c[0x0][0x888] ;  /* 0x00011100ff0677ac */ /* 0x000ee20008000a00 */
[----:B------:R-:W-:Y:S02]  /*03e0*/  UISETP.EQ.U32.AND UP1, UPT, UR4, URZ, UPT ;  /* 0x000000ff0400728c */ /* 0x000fe4000bf22070 */
[----:B------:R-:W-:Y:S02]  /*03f0*/  UPLOP3.LUT UP2, UPT, UPT, UPT, UPT, 0x80, 0x8 ;  /* 0x000000000008789c */ /* 0x000fe40003f4f070 */
[----:B---3--:R-:W-:-:S04]  /*0400*/  UISETP.NE.U32.AND UP0, UPT, UR6, URZ, UPT ;  /* 0x000000ff0600728c */ /* 0x008fc8000bf05070 */
[----:B------:R-:W-:-:S04]  /*0410*/  UISETP.NE.AND.EX UP0, UPT, UR7, URZ, UPT, UP0 ;  /* 0x000000ff0700728c */ /* 0x000fc8000bf05300 */
[----:B------:R-:W-:-:S04]  /*0420*/  UISETP.EQ.OR.EX UP3, UPT, UR5, URZ, !UP0, UP1 ;  /* 0x000000ff0500728c */ /* 0x000fc8000c762710 */
[----:B------:R-:W-:-:S05]  /*0430*/  UP2UR UR44, UPR, URZ, 0x8 ;  /* 0x00000008ff2c7883 */ /* 0x000fca0008000000 */
[----:B------:R-:W-:Y:S07]  /*0440*/  BRA.U !UP3, `(.L_x_8) ;  /* 0x000000010b207547 */ /* 0x000fee000b800000 */
[----:B------:R-:W-:Y:S01]  /*0450*/  UISETP.NE.U32.AND UP2, UPT, UR4, URZ, UPT ;  /* 0x000000ff0400728c */ /* 0x000fe2000bf45070 */
[----:B-----5:R-:W-:Y:S01]  /*0460*/  FSETP.NEU.AND P0, PT, R49, RZ, PT ;  /* 0x000000ff3100720b */ /* 0x020fe20003f0d000 */
[----:B------:R-:W-:Y:S02]  /*0470*/  USEL UR4, URZ, 0xffffffff, UP0 ;  /* 0xffffffffff047887 */ /* 0x000fe40008000000 */
[----:B------:R-:W-:-:S10]  /*0480*/  UISETP.NE.AND.EX UP2, UPT, UR5, URZ, UPT, UP2 ;  /* 0x000000ff0500728c */ /* 0x000fd4000bf45320 */
[----:B------:R-:W-:Y:S01]  /*0490*/  VOTEU.ANY UP1, P0 ;  /* 0x0000000000ff7886 */ /* 0x000fe20000020100 */
[----:B------:R-:W-:-:S04]  /*04a0*/  @!UP2 USEL UR4, URZ, 0xffffffff, UP1 ;  /* 0xffffffffff04a887 */ /* 0x000fc80008800000 */
[----:B------:R-:W-:-:S04]  /*04b0*/  ULOP3.LUT UR4, UR4, 0x1, URZ, 0xc0, !UPT ;  /* 0x0000000104047892 */ /* 0x000fc8000f8ec0ff */
[----:B------:R-:W-:-:S11]  /*04c0*/  UISETP.NE.U32.AND UP2, UPT, UR4, 0x1, UPT ;  /* 0x000000010400788c */ /* 0x000fd6000bf45070 */
.L_x_8:
[----:B-12---:R-:W1:Y:S01]  /*04d0*/  SHFL.IDX PT, R2, R104, RZ, 0x1f ;  /* 0x00001fff68027589 */ /* 0x006e6200000e0000 */
[----:B------:R-:W-:-:S04]  /*04e0*/  UISETP.NE.AND UP1, UPT, UR8, 0x2, UPT ;  /* 0x000000020800788c */ /* 0x000fc8000bf25270 */
[----:B------:R-:W-:Y:S01]  /*04f0*/  USEL UR13, URZ, 0x1, UP1 ;  /* 0x00000001ff0d7887 */ /* 0x000fe20008800000 */
[----:B-1----:R-:W-:-:S13]  /*0500*/  ISETP.NE.AND P0, PT, R2, RZ, PT ;  /* 0x000000ff0200720c */ /* 0x002fda0003f05270 */
[----:B------:R-:W-:Y:S05]  /*0510*/  @P0 BRA `(.L_x_9) ;  /* 0x0000000000500947 */ /* 0x000fea0003800000 */
[----:B------:R-:W1:Y:S01]  /*0520*/  S2UR UR5, SR_CgaCtaId ;  /* 0x00000000000579c3 */ /* 0x000e620000008800 */
[----:B------:R-:W-:Y:S01]  /*0530*/  UMOV UR6, 0x400 ;  /* 0x0000040000067882 */ /* 0x000fe20000000000 */
[----:B------:R-:W-:Y:S01]  /*0540*/  UMOV UR4, 0x1 ;  /* 0x0000000100047882 */ /* 0x000fe20000000000 */
[----:B------:R-:W-:Y:S01]  /*0550*/  ELECT P0, URZ, PT ;  /* 0x0000000000ff782f */ /* 0x000fe20003800000 */
[----:B-1----:R-:W-:Y:S02]  /*0560*/  ULEA UR5, UR5, UR6, 0x18 ;  /* 0x0000000605057291 */ /* 0x002fe4000f8ec0ff */
[----:B------:R-:W-:-:S04]  /*0570*/  UIADD3 UR6, UPT, UPT, -UR4, 0x100000, URZ ;  /* 0x0010000004067890 */ /* 0x000fc8000fffe1ff */
[----:B------:R-:W-:Y:S02]  /*0580*/  USHF.L.U32 UR7, UR6, 0xb, URZ ;  /* 0x0000000b06077899 */ /* 0x000fe400080006ff */
[----:B------:R-:W-:Y:S01]  /*0590*/  USHF.L.U32 UR6, UR6, 0x1, URZ ;  /* 0x0000000106067899 */ /* 0x000fe200080006ff */
[----:B------:R-:W1:Y:S11]  /*05a0*/  FENCE.VIEW.ASYNC.S ;  /* 0x00000000000073c6 */ /* 0x000e760000000000 */
[----:B-1----:R1:W2:Y:S01]  /*05b0*/  SYNCS.EXCH.64 URZ, [UR5], UR6 ;  /* 0x0000000605ff75b2 */ /* 0x0022a20008000100 */
[----:B------:R1:W3:Y:S01]  /*05c0*/  SYNCS.EXCH.64 URZ, [UR5+0x28], UR6 ;  /* 0x0000280605ff75b2 */ /* 0x0002e20008000100 */
[----:B------:R1:W4:Y:S01]  /*05d0*/  SYNCS.EXCH.64 URZ, [UR5+0x8], UR6 ;  /* 0x0000080605ff75b2 */ /* 0x0003220008000100 */
[----:B------:R1:W1:Y:S01]  /*05e0*/  SYNCS.EXCH.64 URZ, [UR5+0x30], UR6 ;  /* 0x0000300605ff75b2 */ /* 0x0002620008000100 */
[----:B------:R1:W1:Y:S01]  /*05f0*/  SYNCS.EXCH.64 URZ, [UR5+0x10], UR6 ;  /* 0x0000100605ff75b2 */ /* 0x0002620008000100 */
[----:B------:R1:W1:Y:S01]  /*0600*/  SYNCS.EXCH.64 URZ, [UR5+0x38], UR6 ;  /* 0x0000380605ff75b2 */ /* 0x0002620008000100 */
[----:B------:R1:W1:Y:S01]  /*0610*/  SYNCS.EXCH.64 URZ, [UR5+0x18], UR6 ;  /* 0x0000180605ff75b2 */ /* 0x0002620008000100 */
[----:B------:R1:W1:Y:S01]  /*0620*/  SYNCS.EXCH.64 URZ, [UR5+0x40], UR6 ;  /* 0x0000400605ff75b2 */ /* 0x0002620008000100 */
[----:B------:R1:W1:Y:S01]  /*0630*/  SYNCS.EXCH.64 URZ, [UR5+0x20], UR6 ;  /* 0x0000200605ff75b2 */ /* 0x0002620008000100 */
[----:B------:R1:W1:Y:S01]  /*0640*/  SYNCS.EXCH.64 URZ, [UR5+0x48], UR6 ;  /* 0x0000480605ff75b2 */ /* 0x0002620008000100 */
[----:B------:R-:W-:Y:S01]  /*0650*/  NOP ;  /* 0x0000000000007918 */ /* 0x000fe20000000000 */
.L_x_9:
[----:B------:R-:W2:Y:S01]  /*0660*/  SHFL.IDX PT, R2, R104, RZ, 0x1f ;  /* 0x00001fff68027589 */ /* 0x000ea200000e0000 */
[----:B------:R-:W-:Y:S01]  /*0670*/  NOP ;  /* 0x0000000000007918 */ /* 0x000fe20000000000 */
[----:B--2---:R-:W-:-:S13]  /*0680*/  ISETP.NE.AND P0, PT, R2, 0x1, PT ;  /* 0x000000010200780c */ /* 0x004fda0003f05270 */
[----:B------:R-:W-:Y:S05]  /*0690*/  @P0 BRA `(.L_x_10) ;  /* 0x0000000000400947 */ /* 0x000fea0003800000 */
[----:B-1----:R-:W1:Y:S01]  /*06a0*/  S2UR UR6, SR_CgaCtaId ;  /* 0x00000000000679c3 */ /* 0x002e620000008800 */
[----:B------:R-:W-:Y:S01]  /*06b0*/  UMOV UR7, 0x400 ;  /* 0x0000040000077882 */ /* 0x000fe20000000000 */
[----:B------:R-:W-:Y:S01]  /*06c0*/  UMOV UR5, 0x20 ;  /* 0x0000002000057882 */ /* 0x000fe20000000000 */
[----:B------:R-:W-:Y:S01]  /*06d0*/  UMOV UR4, 0x80 ;  /* 0x0000008000047882 */ /* 0x000fe20000000000 */
[----:B------:R-:W-:-:S04]  /*06e0*/  UIADD3 UR10, UPT, UPT, -UR5, 0x100000, URZ ;  /* 0x00100000050a7890 */ /* 0x000fc8000fffe1ff */
[----:B------:R-:W-:Y:S02]  /*06f0*/  USHF.L.U32 UR11, UR10, 0xb, URZ ;  /* 0x0000000b0a0b7899 */ /* 0x000fe400080006ff */
[----:B------:R-:W-:Y:S02]  /*0700*/  USHF.L.U32 UR10, UR10, 0x1, URZ ;  /* 0x000000010a0a7899 */ /* 0x000fe400080006ff */
[----:B------:R-:W-:-:S04]  /*0710*/  UIADD3 UR4, UPT, UPT, -UR4, 0x100000, URZ ;  /* 0x0010000004047890 */ /* 0x000fc8000fffe1ff */
[----:B------:R-:W-:Y:S02]  /*0720*/  USHF.L.U32 UR5, UR4, 0xb, URZ ;  /* 0x0000000b04057899 */ /* 0x000fe400080006ff */
[----:B------:R-:W-:Y:S01]  /*0730*/  USHF.L.U32 UR4, UR4, 0x1, URZ ;  /* 0x0000000104047899 */ /* 0x000fe200080006ff */
[----:B------:R-:W-:Y:S01]  /*0740*/  ELECT P0, URZ, PT ;  /* 0x0000000000ff782f */ /* 0x000fe20003800000 */
[----:B-1----:R-:W-:Y:S01]  /*0750*/  ULEA UR6, UR6, UR7, 0x18 ;  /* 0x0000000706067291 */ /* 0x002fe2000f8ec0ff */
[----:B------:R-:W1:Y:S11]  /*0760*/  FENCE.VIEW.ASYNC.S ;  /* 0x00000000000073c6 */ /* 0x000e760000000000 */
[----:B-1----:R2:W1:Y:S01]  /*0770*/  SYNCS.EXCH.64 URZ, [UR6+0x50], UR10 ;  /* 0x0000500a06ff75b2 */ /* 0x0024620008000100 */
[----:B------:R2:W1:Y:S02]  /*0780*/  SYNCS.EXCH.64 URZ, [UR6+0x58], UR4 ;  /* 0x0000580406ff75b2 */ /* 0x0004640008000100 */
[----:B--2---:R-:W-:Y:S01]  /*0790*/  NOP ;  /* 0x0000000000007918 */ /* 0x004fe20000000000 */
.L_x_10:
[----:B------:R-:W2:Y:S01]  /*07a0*/  SHFL.IDX PT, R2, R104, RZ, 0x1f ;  /* 0x00001fff68027589 */ /* 0x000ea200000e0000 */
[----:B------:R-:W-:Y:S01]  /*07b0*/  NOP ;  /* 0x0000000000007918 */ /* 0x000fe20000000000 */
[----:B--2---:R-:W-:-:S13]  /*07c0*/  ISETP.NE.AND P0, PT, R2, 0x3, PT ;  /* 0x000000030200780c */ /* 0x004fda0003f05270 */
[----:B------:R-:W-:Y:S05]  /*07d0*/  @P0 BRA `(.L_x_11) ;  /* 0x0000000000300947 */ /* 0x000fea0003800000 */
[----:B-1----:R-:W1:Y:S01]  /*07e0*/  S2UR UR5, SR_CgaCtaId ;  /* 0x00000000000579c3 */ /* 0x002e620000008800 */
        /* <DEDUP_REMOVED lines=8> */
[----:B-1----:R2:W1:Y:S01]  /*0870*/  SYNCS.EXCH.64 URZ, [UR5+0x60], UR6 ;  /* 0x0000600605ff75b2 */ /* 0x0024620008000100 */
[----:B------:R2:W1:Y:S02]  /*0880*/  SYNCS.EXCH.64 URZ, [UR5+0x68], UR6 ;  /* 0x0000680605ff75b2 */ /* 0x0004640008000100 */
[----:B--2---:R-:W-:Y:S01]  /*0890*/  NOP ;  /* 0x0000000000007918 */ /* 0x004fe20000000000 */
.L_x_11:
[----:B------:R-:W2:Y:S01]  /*08a0*/  SHFL.IDX PT, R2, R104, RZ, 0x1f ;  /* 0x00001fff68027589 */ /* 0x000ea200000e0000 */
[----:B------:R-:W-:Y:S01]  /*08b0*/  NOP ;  /* 0x0000000000007918 */ /* 0x000fe20000000000 */
[----:B--2---:R-:W-:-:S13]  /*08c0*/  ISETP.NE.AND P0, PT, R2, 0x4, PT ;  /* 0x000000040200780c */ /* 0x004fda0003f05270 */
[----:B------:R-:W-:Y:S05]  /*08d0*/  @P0 BRA `(.L_x_12) ;  /* 0x00000000004c0947 */ /* 0x000fea0003800000 */
[----:B-1----:R-:W1:Y:S01]  /*08e0*/  S2UR UR5, SR_CgaCtaId ;  /* 0x00000000000579c3 */ /* 0x002e620000008800 */
[----:B------:R-:W-:Y:S01]  /*08f0*/  UMOV UR7, 0x100 ;  /* 0x0000010000077882 */ /* 0x000fe20000000000 */
[----:B------:R-:W-:Y:S01]  /*0900*/  UMOV UR6, 0x400 ;  /* 0x0000040000067882 */ /* 0x000fe20000000000 */
[----:B------:R-:W-:Y:S01]  /*0910*/  USEL UR7, UR7, 0xe0, UP2 ;  /* 0x000000e007077887 */ /* 0x000fe20009000000 */
[----:B------:R-:W-:Y:S01]  /*0920*/  UMOV UR4, 0x1 ;  /* 0x0000000100047882 */ /* 0x000fe20000000000 */
[----:B------:R-:W-:Y:S01]  /*0930*/  ELECT P0, URZ, PT ;  /* 0x0000000000ff782f */ /* 0x000fe20003800000 */
[----:B------:R-:W-:-:S04]  /*0940*/  UIADD3 UR10, UPT, UPT, -UR4, 0x100000, URZ ;  /* 0x00100000040a7890 */ /* 0x000fc8000fffe1ff */
[----:B------:R-:W-:Y:S02]  /*0950*/  USHF.L.U32 UR11, UR10, 0xb, URZ ;  /* 0x0000000b0a0b7899 */ /* 0x000fe400080006ff */
[----:B------:R-:W-:Y:S02]  /*0960*/  USHF.L.U32 UR10, UR10, 0x1, URZ ;  /* 0x000000010a0a7899 */ /* 0x000fe400080006ff */
[----:B-1----:R-:W-:Y:S02]  /*0970*/  ULEA UR5, UR5, UR6, 0x18 ;  /* 0x0000000605057291 */ /* 0x002fe4000f8ec0ff */
[----:B------:R-:W-:-:S04]  /*0980*/  UIADD3 UR6, UPT, UPT, -UR7, 0x100000, URZ ;  /* 0x0010000007067890 */ /* 0x000fc8000fffe1ff */
[----:B------:R-:W-:Y:S02]  /*0990*/  USHF.L.U32 UR7, UR6, 0xb, URZ ;  /* 0x0000000b06077899 */ /* 0x000fe400080006ff */
[----:B------:R-:W-:Y:S01]  /*09a0*/  USHF.L.U32 UR6, UR6, 0x1, URZ ;  /* 0x0000000106067899 */ /* 0x000fe200080006ff */
[----:B------:R-:W1:Y:S03]  /*09b0*/  FENCE.VIEW.ASYNC.S ;  /* 0x00000000000073c6 */ /* 0x000e660000000000 */
[----:B-1----:R2:W1:Y:S08]  /*09c0*/  SYNCS.EXCH.64 URZ, [UR5+0x70], UR10 ;  /* 0x0000700a05ff75b2 */ /* 0x0024700008000100 */
[----:B------:R2:W1:Y:S01]  /*09d0*/  SYNCS.EXCH.64 URZ, [UR5+0x80], UR6 ;  /* 0x0000800605ff75b2 */ /* 0x0004620008000100 */
[----:B------:R2:W1:Y:S01]  /*09e0*/  SYNCS.EXCH.64 URZ, [UR5+0x78], UR10 ;  /* 0x0000780a05ff75b2 */ /* 0x0004620008000100 */
[----:B------:R2:W1:Y:S02]  /*09f0*/  SYNCS.EXCH.64 URZ, [UR5+0x88], UR6 ;  /* 0x0000880605ff75b2 */ /* 0x0004640008000100 */
[----:B--2---:R-:W-:Y:S01]  /*0a00*/  NOP ;  /* 0x0000000000007918 */ /* 0x004fe20000000000 */
.L_x_12:
        /* <DEDUP_REMOVED lines=18> */
[----:B------:R2:W1:Y:S01]  /*0b30*/  SYNCS.EXCH.64 URZ, [UR6+0xb0], UR4 ;  /* 0x0000b00406ff75b2 */ /* 0x0004620008000100 */
[----:B------:R2:W1:Y:S01]  /*0b40*/  SYNCS.EXCH.64 URZ, [UR6+0x98], UR10 ;  /* 0x0000980a06ff75b2 */ /* 0x0004620008000100 */
[----:B------:R2:W1:Y:S01]  /*0b50*/  SYNCS.EXCH.64 URZ, [UR6+0xb8], UR4 ;  /* 0x0000b80406ff75b2 */ /* 0x0004620008000100 */
[----:B------:R2:W1:Y:S01]  /*0b60*/  SYNCS.EXCH.64 URZ, [UR6+0xa0], UR10 ;  /* 0x0000a00a06ff75b2 */ /* 0x0004620008000100 */
[----:B------:R2:W1:Y:S01]  /*0b70*/  SYNCS.EXCH.64 URZ, [UR6+0xc0], UR4 ;  /* 0x0000c00406ff75b2 */ /* 0x0004620008000100 */
[----:B------:R2:W1:Y:S01]  /*0b80*/  SYNCS.EXCH.64 URZ, [UR6+0xa8], UR10 ;  /* 0x0000a80a06ff75b2 */ /* 0x0004620008000100 */
[----:B------:R2:W1:Y:S02]  /*0b90*/  SYNCS.EXCH.64 URZ, [UR6+0xc8], UR4 ;  /* 0x0000c80406ff75b2 */ /* 0x0004640008000100 */
[----:B--2---:R-:W-:Y:S01]  /*0ba0*/  NOP ;  /* 0x0000000000007918 */ /* 0x004fe20000000000 */
.L_x_13:
        /* <DEDUP_REMOVED lines=14> */
[----:B------:R2:W1:Y:S01]  /*0c90*/  SYNCS.EXCH.64 URZ, [UR5+0xe0], UR6 ;  /* 0x0000e00605ff75b2 */ /* 0x0004620008000100 */
[----:B------:R2:W1:Y:S01]  /*0ca0*/  SYNCS.EXCH.64 URZ, [UR5+0xd8], UR6 ;  /* 0x0000d80605ff75b2 */ /* 0x0004620008000100 */
[----:B------:R2:W1:Y:S02]  /*0cb0*/  SYNCS.EXCH.64 URZ, [UR5+0xe8], UR6 ;  /* 0x0000e80605ff75b2 */ /* 0x0004640008000100 */
[----:B--2---:R-:W-:Y:S01]  /*0cc0*/  NOP ;  /* 0x0000000000007918 */ /* 0x004fe20000000000 */
.L_x_14:
[----:B-1----:R-:W1:Y:S01]  /*0cd0*/  S2UR UR5, SR_CTAID.X ;  /* 0x00000000000579c3 */ /* 0x002e620000002500 */
[----:B------:R-:W-:-:S05]  /*0ce0*/  CS2R.32 R97, SR_CgaSize ;  /* 0x0000000000617805 */ /* 0x000fca0000008a00 */
[----:B------:R-:W-:-:S05]  /*0cf0*/  IMAD R97, R97, -0xa0, RZ ;  /* 0xffffff6061617824 */ /* 0x000fca00078e02ff */
[----:B------:R-:W-:-:S14]  /*0d00*/  R2UR UR7, R97 ;  /* 0x00000000610772ca */ /* 0x000fdc00000e0000 */
[----:B------:R-:W2:Y:S01]  /*0d10*/  LDCU UR7, c[0x0][UR7+0x2b0] ;  /* 0x00005600070777ac */ /* 0x000ea20008000800 */
[----:B------:R-:W-:Y:S01]  /*0d20*/  NOP ;  /* 0x0000000000007918 */ /* 0x000fe20000000000 */
[----:B------:R-:W-:-:S05]  /*0d30*/  CS2R.32 R97, SR_CgaSize ;  /* 0x0000000000617805 */ /* 0x000fca0000008a00 */
[----:B------:R-:W-:-:S05]  /*0d40*/  IMAD R97, R97, -0xa0, RZ ;  /* 0xffffff6061617824 */ /* 0x000fca00078e02ff */
[----:B------:R-:W-:-:S14]  /*0d50*/  R2UR UR6, R97 ;  /* 0x00000000610672ca */ /* 0x000fdc00000e0000 */
[----:B------:R-:W3:Y:S01]  /*0d60*/  LDCU UR6, c[0x0][UR6+0x2b4] ;  /* 0x00005680060677ac */ /* 0x000ee20008000800 */
[----:B------:R-:W4:Y:S08]  /*0d70*/  S2UR UR4, SR_CTAID.Y ;  /* 0x00000000000479c3 */ /* 0x000f300000002600 */
[----:B------:R-:W3:Y:S01]  /*0d80*/  LDC R9, c[0x0][0xb24] ;  /* 0x0002c900ff097b82 */ /* 0x000ee20000000800 */
[----:B-1----:R-:W-:-:S02]  /*0d90*/  I2FP.F32.U32 R5, UR5 ;  /* 0x0000000500057c45 */ /* 0x002fc40008201000 */
[----:B------:R-:W-:-:S05]  /*0da0*/  CS2R.32 R3, SR_CgaSize ;  /* 0x0000000000037805 */ /* 0x000fca0000008a00 */
[----:B------:R-:W-:-:S06]  /*0db0*/  IMAD R3, R3, -0xa0, RZ ;  /* 0xffffff6003037824 */ /* 0x000fcc00078e02ff */
[----:B------:R-:W1:Y:S01]  /*0dc0*/  LDC R3, c[0x0][R3+0x2a0] ;  /* 0x0000a80003037b82 */ /* 0x000e620000000800 */
[----:B------:R-:W-:Y:S01]  /*0dd0*/  MOV R97, UR5 ;  /* 0x0000000500617c02 */ /* 0x000fe20008000f00 */
[----:B--2---:R-:W-:Y:S01]  /*0de0*/  FMUL R5, R5, UR7 ;  /* 0x0000000705057c20 */ /* 0x004fe20008400000 */
[----:B----4-:R-:W-:Y:S02]  /*0df0*/  I2FP.F32.U32 R4, UR4 ;  /* 0x0000000400047c45 */ /* 0x010fe40008201000 */
[----:B------:R-:W-:-:S05]  /*0e00*/  CS2R.32 R2, SR_CgaSize ;  /* 0x0000000000027805 */ /* 0x000fca0000008a00 */
[----:B------:R-:W-:-:S06]  /*0e10*/  IMAD R2, R2, -0xa0, RZ ;  /* 0xffffff6002027824 */ /* 0x000fcc00078e02ff */
[----:B------:R-:W2:Y:S01]  /*0e20*/  LDC R2, c[0x0][R2+0x2a4] ;  /* 0x0000a90002027b82 */ /* 0x000ea20000000800 */
[----:B------:R-:W4:Y:S01]  /*0e30*/  F2I.U32.TRUNC.NTZ R90, R5 ;  /* 0x00000005005a7305 */ /* 0x000f22000020f000 */
[----:B------:R-:W-:Y:S01]  /*0e40*/  MOV R91, UR4 ;  /* 0x00000004005b7c02 */ /* 0x000fe20008000f00 */
[----:B---3--:R-:W-:-:S05]  /*0e50*/  FMUL R4, R4, UR6 ;  /* 0x0000000604047c20 */ /* 0x008fca0008400000 */
[----:B------:R-:W-:Y:S01]  /*0e60*/  BAR.SYNC.DEFER_BLOCKING 0x0 ;  /* 0x0000000000007b1d */ /* 0x000fe20000010000 */
[----:B------:R-:W-:-:S05]  /*0e70*/  ISETP.GE.AND P0, PT, R9, 0x1, PT ;  /* 0x000000010900780c */ /* 0x000fca0003f06270 */
[----:B------:R-:W3:Y:S02]  /*0e80*/  F2I.U32.TRUNC.NTZ R79, R4 ;  /* 0x00000004004f7305 */ /* 0x000ee4000020f000 */
[----:B------:R-:W2:Y:S01]  /*0e90*/  S2UR UR36, SR_CTAID.Z ;  /* 0x00000000002479c3 */ /* 0x000ea20000002700 */
[----:B----4-:R-:W-:-:S05]  /*0ea0*/  IADD3 R90, PT, PT, -R90, RZ, RZ ;  /* 0x000000ff5a5a7210 */ /* 0x010fca0007ffe1ff */
[----:B-1----:R-:W-:Y:S01]  /*0eb0*/  IMAD R90, R3, R90, UR5 ;  /* 0x00000005035a7e24 */ /* 0x002fe2000f8e025a */
[----:B---3--:R-:W-:-:S05]  /*0ec0*/  IADD3 R79, PT, PT, -R79, RZ, RZ ;  /* 0x000000ff4f4f7210 */ /* 0x008fca0007ffe1ff */
[----:B--2---:R-:W-:Y:S01]  /*0ed0*/  IMAD R79, R2, R79, UR4 ;  /* 0x00000004024f7e24 */ /* 0x004fe2000f8e024f */
[----:B------:R-:W-:Y:S06]  /*0ee0*/  @!P0 BRA `(.L_x_15) ;  /* 0x0000000000b88947 */ /* 0x000fec0003800000 */
[----:B------:R-:W1:Y:S01]  /*0ef0*/  LDC.64 R4, c[0x0][0xb18] ;  /* 0x0002c600ff047b82 */ /* 0x000e620000000a00 */
[----:B------:R-:W-:-:S07]  /*0f00*/  ISETP.NE.AND P0, PT, R9, 0x1, PT ;  /* 0x000000010900780c */ /* 0x000fce0003f05270 */
[----:B------:R-:W2:Y:S08]  /*0f10*/  LDC R10, c[0x0][0xb0c] ;  /* 0x0002c300ff0a7b82 */ /* 0x000eb00000000800 */
[----:B------:R-:W3:Y:S08]  /*0f20*/  LDC R11, c[0x0][0x370] ;  /* 0x0000dc00ff0b7b82 */ /* 0x000ef00000000800 */
[----:B------:R-:W4:Y:S01]  /*0f30*/  LDC R12, c[0x0][0x374] ;  /* 0x0000dd00ff0c7b82 */ /* 0x000f220000000800 */
[----:B-1----:R-:W-:-:S07]  /*0f40*/  ISETP.NE.AND P1, PT, R4, 0x1, PT ;  /* 0x000000010400780c */ /* 0x002fce0003f25270 */
[----:B------:R-:W3:Y:S01]  /*0f50*/  LDC.64 R6, c[0x0][0xb10] ;  /* 0x0002c400ff067b82 */ /* 0x000ee20000000a00 */
[----:B--2---:R-:W-:-:S07]  /*0f60*/  ISETP.NE.AND P2, PT, R10, 0x1, PT ;  /* 0x000000010a00780c */ /* 0x004fce0003f45270 */
[----:B------:R-:W1:Y:S08]  /*0f70*/  LDC R8, c[0x0][0xb20] ;  /* 0x0002c800ff087b82 */ /* 0x000e700000000800 */
[----:B------:R-:W2:Y:S01]  /*0f80*/  LDC.64 R2, c[0x0][0xb28] ;  /* 0x0002ca00ff027b82 */ /* 0x000ea20000000a00 */
[----:B----4-:R-:W-:-:S04]  /*0f90*/  IMAD.HI.U32 R13, R12, R5, RZ ;  /* 0x000000050c0d7227 */ /* 0x010fc800078e00ff */
[----:B------:R-:W-:-:S04]  /*0fa0*/  IMAD.HI.U32 R5, R91, R5, RZ ;  /* 0x000000055b057227 */ /* 0x000fc800078e00ff */
[----:B---3--:R-:W-:-:S04]  /*0fb0*/  IMAD.HI.U32 R14, R11, R6, RZ ;  /* 0x000000060b0e7227 */ /* 0x008fc800078e00ff */
[----:B------:R-:W-:Y:S01]  /*0fc0*/  IMAD.HI.U32 R16, R97, R6, RZ ;  /* 0x0000000661107227 */ /* 0x000fe200078e00ff */
[-C--:B------:R-:W-:Y:S02]  /*0fd0*/  @P2 SHF.R.U32.HI R11, RZ, R7.reuse, R14 ;  /* 0x00000007ff0b2219 */ /* 0x080fe4000001160e */
[-C--:B-1----:R-:W-:Y:S02]  /*0fe0*/  @P1 SHF.R.U32.HI R12, RZ, R8.reuse, R13 ;  /* 0x00000008ff0c1219 */ /* 0x082fe4000001160d */
[----:B------:R-:W-:Y:S02]  /*0ff0*/  SHF.R.U32.HI R8, RZ, R8, R5 ;  /* 0x00000008ff087219 */ /* 0x000fe40000011605 */
[----:B------:R-:W-:Y:S02]  /*1000*/  SHF.R.U32.HI R16, RZ, R7, R16 ;  /* 0x00000007ff107219 */ /* 0x000fe40000011610 */
[----:B------:R-:W-:Y:S01]  /*1010*/  SEL R5, R91, R8, !P1 ;  /* 0x000000085b057207 */ /* 0x000fe20004800000 */
[----:B--2---:R-:W-:Y:S01]  /*1020*/  IMAD.HI.U32 R14, R12, R2, RZ ;  /* 0x000000020c0e7227 */ /* 0x004fe200078e00ff */
[----:B------:R-:W-:-:S03]  /*1030*/  SEL R7, R97, R16, !P2 ;  /* 0x0000001061077207 */ /* 0x000fc60005000000 */
[----:B------:R-:W-:Y:S01]  /*1040*/  IMAD.HI.U32 R6, R11, R2, RZ ;  /* 0x000000020b067227 */ /* 0x000fe200078e00ff */
[----:B------:R-:W-:-:S04]  /*1050*/  @P0 SHF.R.U32.HI R12, RZ, R3, R14 ;  /* 0x00000003ff0c0219 */ /* 0x000fc8000001160e */
[----:B------:R-:W-:Y:S01]  /*1060*/  @P0 SHF.R.U32.HI R11, RZ, R3, R6 ;  /* 0x00000003ff0b0219 */ /* 0x000fe20000011606 */
[----:B------:R-:W-:-:S04]  /*1070*/  IMAD R12, R12, R9, RZ ;  /* 0x000000090c0c7224 */ /* 0x000fc800078e02ff */
[----:B------:R-:W-:Y:S01]  /*1080*/  IMAD R6, R11, R9, RZ ;  /* 0x000000090b067224 */ /* 0x000fe200078e02ff */
[----:B------:R-:W-:-:S04]  /*1090*/  ISETP.GE.AND P1, PT, R5, R12, PT ;  /* 0x0000000c0500720c */ /* 0x000fc80003f26270 */
[----:B------:R-:W-:Y:S01]  /*10a0*/  ISETP.GE.OR P1, PT, R7, R6, P1 ;  /* 0x000000060700720c */ /* 0x000fe20000f26670 */
[----:B------:R-:W-:-:S05]  /*10b0*/  IMAD.HI.U32 R6, R5, R2, RZ ;  /* 0x0000000205067227 */ /* 0x000fca00078e00ff */
[----:B------:R-:W-:-:S04]  /*10c0*/  SHF.R.U32.HI R6, RZ, R3, R6 ;  /* 0x00000003ff067219 */ /* 0x000fc80000011606 */
[----:B------:R-:W-:-:S03]  /*10d0*/  SEL R6, R5, R6, !P0 ;  /* 0x0000000605067207 */ /* 0x000fc60004000000 */
[----:B------:R-:W-:Y:S01]  /*10e0*/  @!P1 IMAD.HI.U32 R8, R7, R2, RZ ;  /* 0x0000000207089227 */ /* 0x000fe200078e00ff */
[----:B------:R-:W-:-:S04]  /*10f0*/  IADD3 R2, PT, PT, -R6, RZ, RZ ;  /* 0x000000ff06027210 */ /* 0x000fc80007ffe1ff */
[----:B------:R-:W-:Y:S01]  /*1100*/  @!P1 SHF.R.U32.HI R8, RZ, R3, R8 ;  /* 0x00000003ff089219 */ /* 0x000fe20000011608 */
[----:B------:R-:W-:-:S03]  /*1110*/  IMAD R2, R9, R2, R5 ;  /* 0x0000000209027224 */ /* 0x000fc600078e0205 */
[----:B------:R-:W-:Y:S02]  /*1120*/  @!P1 SEL R3, R7, R8, !P0 ;  /* 0x0000000807039207 */ /* 0x000fe40004000000 */
[----:B------:R-:W-:-:S03]  /*1130*/  IADD3 R8, PT, PT, -R5, RZ, RZ ;  /* 0x000000ff05087210 */ /* 0x000fc60007ffe1ff */
[--C-:B------:R-:W-:Y:S02]  /*1140*/  @!P1 IMAD.IADD R6, R6, 0x1, -R3.reuse ;  /* 0x0000000106069824 */ /* 0x100fe400078e0a03 */
[----:B------:R-:W-:Y:S01]  /*1150*/  @!P1 IMAD R3, R2, R11, R3 ;  /* 0x0000000b02039224 */ /* 0x000fe200078e0203 */
[----:B------:R-:W-:Y:S01]  /*1160*/  IADD3 R2, PT, PT, -R7, RZ, RZ ;  /* 0x000000ff07027210 */ /* 0x000fe20007ffe1ff */
[----:B------:R-:W-:Y:S02]  /*1170*/  @!P1 IMAD R5, R6, R9, R7 ;  /* 0x0000000906059224 */ /* 0x000fe400078e0207 */
[----:B------:R-:W-:Y:S02]  /*1180*/  IMAD R8, R4, R8, R91 ;  /* 0x0000000804087224 */ /* 0x000fe400078e025b */
[----:B------:R-:W-:Y:S02]  /*1190*/  @!P1 IMAD.MOV.U32 R7, RZ, RZ, R3 ;  /* 0x000000ffff079224 */ /* 0x000fe400078e0003 */
[----:B------:R-:W-:-:S02]  /*11a0*/  IMAD R2, R10, R2, R97 ;  /* 0x000000020a027224 */ /* 0x000fc400078e0261 */
[----:B------:R-:W-:Y:S02]  /*11b0*/  IMAD R91, R5, R4, R8 ;  /* 0x00000004055b7224 */ /* 0x000fe400078e0208 */
[----:B------:R-:W-:Y:S02]  /*11c0*/  IMAD R97, R7, R10, R2 ;  /* 0x0000000a07617224 */ /* 0x000fe400078e0202 */
.L_x_15:
[----:B------:R-:W1:Y:S01]  /*11d0*/  LDCU UR4, c[0x0][0xb30] ;  /* 0x00016600ff0477ac */ /* 0x000e620008000800 */
[----:B------:R-:W2:Y:S08]  /*11e0*/  S2UR UR37, SR_CgaCtaId ;  /* 0x00000000002579c3 */ /* 0x000eb00000008800 */
[----:B------:R-:W3:Y:S01]  /*11f0*/  LDC R40, c[0x0][0xb24] ;  /* 0x0002c900ff287b82 */ /* 0x000ee20000000800 */
[----:B-1----:R-:W-:-:S09]  /*1200*/  UISETP.NE.AND UP1, UPT, UR4, 0x1, UPT ;  /* 0x000000010400788c */ /* 0x002fd2000bf25270 */
[----:B--2---:R-:W-:Y:S05]  /*1210*/  BRA.U UP1, `(.L_x_16) ;  /* 0x0000000101407547 */ /* 0x004fea000b800000 */
[----:B------:R-:W1:Y:S08]  /*1220*/  LDC.64 R4, c[0x0][0xb10] ;  /* 0x0002c400ff047b82 */ /* 0x000e700000000a00 */
[----:B------:R-:W2:Y:S08]  /*1230*/  LDC.64 R2, c[0x0][0xb18] ;  /* 0x0002c600ff027b82 */ /* 0x000eb00000000a00 */
[----:B------:R-:W4:Y:S08]  /*1240*/  LDC R6, c[0x0][0xb20] ;  /* 0x0002c800ff067b82 */ /* 0x000f300000000800 */
[----:B------:R-:W3:Y:S01]  /*1250*/  LDC R8, c[0x0][0xb0c] ;  /* 0x0002c300ff087b82 */ /* 0x000ee20000000800 */
[----:B-1----:R-:W-:-:S05]  /*1260*/  IMAD.HI.U32 R4, R97, R4, RZ ;  /* 0x0000000461047227 */ /* 0x002fca00078e00ff */
[----:B------:R-:W-:Y:S01]  /*1270*/  SHF.R.U32.HI R4, RZ, R5, R4 ;  /* 0x00000005ff047219 */ /* 0x000fe20000011604 */
[----:B--2---:R-:W-:Y:S01]  /*1280*/  IMAD.HI.U32 R3, R91, R3, RZ ;  /* 0x000000035b037227 */ /* 0x004fe200078e00ff */
[----:B------:R-:W-:-:S04]  /*1290*/  ISETP.NE.AND P0, PT, R2, 0x1, PT ;  /* 0x000000010200780c */ /* 0x000fc80003f05270 */
[----:B----4-:R-:W-:-:S04]  /*12a0*/  SHF.R.U32.HI R6, RZ, R6, R3 ;  /* 0x00000006ff067219 */ /* 0x010fc80000011603 */
[----:B------:R-:W-:Y:S02]  /*12b0*/  SEL R3, R91, R6, !P0 ;  /* 0x000000065b037207 */ /* 0x000fe40004000000 */
[----:B---3--:R-:W-:-:S04]  /*12c0*/  ISETP.NE.AND P1, PT, R8, 0x1, PT ;  /* 0x000000010800780c */ /* 0x008fc80003f25270 */
[----:B------:R-:W-:-:S05]  /*12d0*/  SEL R4, R97, R4, !P1 ;  /* 0x0000000461047207 */ /* 0x000fca0004800000 */
[----:B------:R-:W-:Y:S02]  /*12e0*/  IMAD.IADD R5, R3, 0x1, -R4 ;  /* 0x0000000103057824 */ /* 0x000fe400078e0a04 */
[----:B------:R-:W-:Y:S02]  /*12f0*/  IMAD.IADD R3, R4, 0x1, -R3 ;  /* 0x0000000104037824 */ /* 0x000fe400078e0a03 */
[----:B------:R-:W-:Y:S02]  /*1300*/  IMAD R97, R5, R8, R97 ;  /* 0x0000000805617224 */ /* 0x000fe400078e0261 */
[----:B------:R-:W-:-:S07]  /*1310*/  IMAD R91, R3, R2, R91 ;  /* 0x00000002035b7224 */ /* 0x000fce00078e025b */
.L_x_16:
[----:B------:R-:W-:Y:S01]  /*1320*/  BAR.SYNC.DEFER_BLOCKING 0x0 ;  /* 0x0000000000007b1d */ /* 0x000fe20000010000 */
[----:B------:R-:W-:Y:S01]  /*1330*/  UISETP.NE.AND UP1, UPT, UR8, 0x2, UPT ;  /* 0x000000020800788c */ /* 0x000fe2000bf25270 */
[----:B------:R-:W-:Y:S02]  /*1340*/  ISETP.NE.OR P5, PT, R0, 0x2, !P5 ;  /* 0x000000020000780c */ /* 0x000fe40006fa5670 */
[----:B------:R-:W-:-:S06]  /*1350*/  LOP3.LUT R2, R101, 0x1f, RZ, 0xc0, !PT ;  /* 0x0000001f65027812 */ /* 0x000fcc00078ec0ff */
[----:B------:R-:W-:Y:S05]  /*1360*/  BRA.U UP1, `(.L_x_17) ;  /* 0x0000001101787547 */ /* 0x000fea000b800000 */
[----:B------:R-:W1:Y:S01]  /*1370*/  LDCU UR13, c[0x0][0x38c] ;  /* 0x00007180ff0d77ac */ /* 0x000e620008000800 */
[----:B------:R-:W2:Y:S01]  /*1380*/  LDC R9, c[0x0][0x370] ;  /* 0x0000dc00ff097b82 */ /* 0x000ea20000000800 */
[----:B------:R-:W-:Y:S01]  /*1390*/  PLOP3.LUT P1, PT, PT, PT, UP2, 0x80, 0x8 ;  /* 0x000000000008781c */ /* 0x000fe20003f2f028 */
[----:B------:R-:W-:Y:S01]  /*13a0*/  IMAD.MOV.U32 R15, RZ, RZ, 0x1 ;  /* 0x00000001ff0f7424 */ /* 0x000fe200078e00ff */
[----:B------:R-:W-:Y:S01]  /*13b0*/  ISETP.EQ.OR P4, PT, R2, RZ, P5 ;  /* 0x000000ff0200720c */ /* 0x000fe20002f82670 */
[----:B------:R-:W-:Y:S01]  /*13c0*/  IMAD.MOV.U32 R14, RZ, RZ, RZ ;  /* 0x000000ffff0e7224 */ /* 0x000fe200078e00ff */
[----:B------:R-:W-:Y:S02]  /*13d0*/  PLOP3.LUT P1, PT, P1, PT, PT, 0x8, 0x80 ;  /* 0x000000000080781c */ /* 0x000fe40000f2e170 */
[----:B------:R-:W-:Y:S01]  /*13e0*/  CS2R R12, SRZ ;  /* 0x00000000000c7805 */ /* 0x000fe2000001ff00 */
[----:B------:R-:W-:Y:S01]  /*13f0*/  IMAD.MOV.U32 R10, RZ, RZ, 0x1 ;  /* 0x00000001ff0a7424 */ /* 0x000fe200078e00ff */
[----:B------:R-:W4:Y:S01]  /*1400*/  LDC R0, c[0x0][0x374] ;  /* 0x0000dd00ff007b82 */ /* 0x000f220000000800 */
[----:B------:R-:W2:Y:S01]  /*1410*/  LDCU.64 UR22, c[0x0][0x348] ;  /* 0x00006900ff1677ac */ /* 0x000ea20008000a00 */
[----:B------:R-:W-:Y:S01]  /*1420*/  UMOV UR6, URZ ;  /* 0x000000ff00067c82 */ /* 0x000fe20008000000 */
[----:B-1----:R-:W-:-:S04]  /*1430*/  UIADD3 UR5, UPT, UPT, UR13, 0x3f, URZ ;  /* 0x0000003f0d057890 */ /* 0x002fc8000fffe0ff */
[----:B------:R-:W-:-:S04]  /*1440*/  USHF.R.S32.HI UR4, URZ, 0x1f, UR5 ;  /* 0x0000001fff047899 */ /* 0x000fc80008011405 */
[----:B------:R-:W-:-:S04]  /*1450*/  ULEA.HI UR4, UR4, UR5, URZ, 0x6 ;  /* 0x0000000504047291 */ /* 0x000fc8000f8f30ff */
[----:B------:R-:W-:Y:S02]  /*1460*/  USHF.R.S32.HI UR15, URZ, 0x6, UR4 ;  /* 0x00000006ff0f7899 */ /* 0x000fe40008011404 */
[----:B------:R-:W-:Y:S02]  /*1470*/  UIADD3 UR4, UPT, UPT, UR13, -0x1, URZ ;  /* 0xffffffff0d047890 */ /* 0x000fe4000fffe0ff */
[----:B------:R-:W-:Y:S02]  /*1480*/  UISETP.LT.U32.AND UP0, UPT, UR15, 0x5, UPT ;  /* 0x000000050f00788c */ /* 0x000fe4000bf01070 */
[----:B------:R-:W-:Y:S02]  /*1490*/  UISETP.GE.U32.AND UP1, UPT, UR4, -0x7f, UPT ;  /* 0xffffff810400788c */ /* 0x000fe4000bf26070 */
[----:B------:R-:W-:Y:S02]  /*14a0*/  USEL UR14, UR15, 0x5, UP0 ;  /* 0x000000050f0e7887 */ /* 0x000fe40008000000 */
[----:B------:R-:W-:-:S02]  /*14b0*/  UIADD3 UR13, UPT, UPT, UR13, 0x7e, URZ ;  /* 0x0000007e0d0d7890 */ /* 0x000fc4000fffe0ff */
[----:B------:R-:W-:Y:S02]  /*14c0*/  UIADD3 UR5, UPT, UPT, UR14, -0x1, URZ ;  /* 0xffffffff0e057890 */ /* 0x000fe4000fffe0ff */
[----:B------:R-:W-:-:S03]  /*14d0*/  UIADD3 UR7, UPT, UPT, UR15, -UR14, URZ ;  /* 0x8000000e0f077290 */ /* 0x000fc6000fffe0ff */
[----:B------:R-:W-:-:S04]  /*14e0*/  @UP1 UIADD3 UR5, UPT, UPT, UR14, URZ, URZ ;  /* 0x000000ff0e051290 */ /* 0x000fc8000fffe0ff */
[----:B--2---:R-:W-:-:S12]  /*14f0*/  UIADD3 UR5, UPT, UPT, UR5, 0x1, URZ ;  /* 0x0000000105057890 */ /* 0x004fd8000fffe0ff */
.L_x_35:
[----:B------:R-:W-:Y:S01]  /*1500*/  UISETP.NE.AND UP0, UPT, UR37, URZ, UPT ;  /* 0x000000ff2500728c */ /* 0x000fe2000bf05270 */
[----:B------:R-:W1:Y:S08]  /*1510*/  S2UR UR37, SR_CgaCtaId ;  /* 0x00000000002579c3 */ /* 0x000e700000008800 */
[----:B------:R-:W-:Y:S05]  /*1520*/  BRA.U UP0, `(.L_x_18) ;  /* 0x0000000100347547 */ /* 0x000fea000b800000 */
[----:B------:R-:W2:Y:S01]  /*1530*/  S2R R2, SR_CgaCtaId ;  /* 0x0000000000027919 */ /* 0x000ea20000008800 */
[----:B------:R-:W-:-:S04]  /*1540*/  MOV R3, 0x400 ;  /* 0x0000040000037802 */ /* 0x000fc80000000f00 */
[----:B--2---:R-:W-:Y:S02]  /*1550*/  LEA R3, R2, R3, 0x18 ;  /* 0x0000000302037211 */ /* 0x004fe400078ec0ff */
[----:B------:R-:W-:-:S03]  /*1560*/  SHF.L.U32 R2, R10, 0x1f, RZ ;  /* 0x0000001f0a027819 */ /* 0x000fc600000006ff */
[----:B------:R-:W-:-:S04]  /*1570*/  IMAD R3, R12, 0x8, R3 ;  /* 0x000000080c037824 */ /* 0x000fc800078e0203 */
[----:B------:R-:W2:Y:S02]  /*1580*/  SYNCS.PHASECHK.TRANS64.TRYWAIT P0, [R3+URZ+0xe0], R2 ;  /* 0x0000e002030075a7 */ /* 0x000ea400080011ff */
[----:B--2---:R-:W-:Y:S05]  /*1590*/  @!P0 BRA `(.L_x_19) ;  /* 0x0000004800e48947 */ /* 0x004fea0003800000 */
.L_x_96:
[----:B------:R-:W-:Y:S01]  /*15a0*/  VIADD R12, R12, 0x1 ;  /* 0x000000010c0c7836 */ /* 0x000fe20000000000 */
[----:B------:R2:W-:Y:S04]  /*15b0*/  SYNCS.ARRIVE.TRANS64.A1T0 RZ, [R3+URZ+0xd0], RZ ;  /* 0x0000d0ff03ff79a7 */ /* 0x0005e800081000ff */
[----:B------:R-:W-:-:S04]  /*15c0*/  ISETP.NE.AND P0, PT, R12, 0x2, PT ;  /* 0x000000020c00780c */ /* 0x000fc80003f05270 */
[----:B------:R-:W-:Y:S02]  /*15d0*/  SEL R12, R12, RZ, P0 ;  /* 0x000000ff0c0c7207 */ /* 0x000fe40000000000 */
[----:B--2---:R-:W-:-:S04]  /*15e0*/  SEL R3, RZ, 0x1, P0 ;  /* 0x00000001ff037807 */ /* 0x004fc80000000000 */
[----:B------:R-:W-:-:S07]  /*15f0*/  LOP3.LUT R10, R10, R3, RZ, 0x3c, !PT ;  /* 0x000000030a0a7212 */ /* 0x000fce00078e3cff */
.L_x_18:
[----:B------:R-:W-:Y:S01]  /*1600*/  UMOV UR4, 0x400 ;  /* 0x0000040000047882 */ /* 0x000fe20000000000 */
[----:B------:R-:W-:Y:S01]  /*1610*/  SHF.L.U32 R2, R15, 0x1f, RZ ;  /* 0x0000001f0f027819 */ /* 0x000fe200000006ff */
[----:B-1----:R-:W-:Y:S01]  /*1620*/  ULEA UR4, UR37, UR4, 0x18 ;  /* 0x0000000425047291 */ /* 0x002fe2000f8ec0ff */
[----:B------:R-:W-:Y:S01]  /*1630*/  R2UR UR35, R97 ;  /* 0x00000000612372ca */ /* 0x000fe200000e0000 */
[----:B------:R-:W-:Y:S01]  /*1640*/  UISETP.GE.U32.AND UP0, UPT, UR13, 0x7f, UPT ;  /* 0x0000007f0d00788c */ /* 0x000fe2000bf06070 */
[----:B------:R-:W-:Y:S01]  /*1650*/  R2UR UR11, R91 ;  /* 0x000000005b0b72ca */ /* 0x000fe200000e0000 */
[----:B------:R-:W-:Y:S01]  /*1660*/  ULEA UR8, UR6, UR4, 0x3 ;  /* 0x0000000406087291 */ /* 0x000fe2000f8e18ff */
[----:B------:R-:W-:-:S08]  /*1670*/  UMOV UR24, URZ ;  /* 0x000000ff00187c82 */ /* 0x000fd00008000000 */
[----:B------:R1:W2:Y:S01]  /*1680*/  SYNCS.PHASECHK.TRANS64.TRYWAIT P0, [UR8+0x28], R2 ;  /* 0x00002802ff0075a7 */ /* 0x0002a20008001108 */
[----:B------:R-:W-:Y:S02]  /*1690*/  USHF.L.U32 UR35, UR35, 0x6, URZ ;  /* 0x0000000623237899 */ /* 0x000fe400080006ff */
[----:B------:R-:W-:Y:S01]  /*16a0*/  USHF.L.U32 UR11, UR11, 0x6, URZ ;  /* 0x000000060b0b7899 */ /* 0x000fe200080006ff */
[----:B------:R-:W-:Y:S11]  /*16b0*/  BRA.U !UP0, `(.L_x_20) ;  /* 0x0000000108a47547 */ /* 0x000ff6000b800000 */
[----:B------:R-:W-:Y:S01]  /*16c0*/  UMOV UR16, URZ ;  /* 0x000000ff00107c82 */ /* 0x000fe20008000000 */
[----:B------:R-:W-:-:S05]  /*16d0*/  UMOV UR17, UR6 ;  /* 0x0000000600117c82 */ /* 0x000fca0008000000 */
.L_x_25:
[----:B-1----:R-:W-:Y:S01]  /*16e0*/  ULEA UR33, UR17, UR4, 0x3 ;  /* 0x0000000411217291 */ /* 0x002fe2000f8e18ff */
[----:B--2---:R-:W-:Y:S01]  /*16f0*/  @!P5 MOV R3, 0x2000 ;  /* 0x000020000003d802 */ /* 0x004fe20000000f00 */
[----:B--2---:R-:W-:Y:S10]  /*1700*/  @P0 BRA `(.L_x_21) ;  /* 0x00000000000c0947 */ /* 0x004ff40003800000 */
[----:B------:R-:W-:-:S04]  /*1710*/  SHF.L.U32 R5, R15, 0x1f, RZ ;  /* 0x0000001f0f057819 */ /* 0x000fc800000006ff */
[----:B------:R-:W2:Y:S02]  /*1720*/  SYNCS.PHASECHK.TRANS64.TRYWAIT P0, [UR33+0x28], R5 ;  /* 0x00002805ff0075a7 */ /* 0x000ea40008001121 */
[----:B--2---:R-:W-:Y:S05]  /*1730*/  @!P0 BRA `(.L_x_22) ;  /* 0x0000004800908947 */ /* 0x004fea0003800000 */
.L_x_21:
[----:B------:R2:W-:Y:S01]  /*1740*/  @!P5 SYNCS.ARRIVE.TRANS64 RZ, [UR33], R3 ;  /* 0x00000003ffffd9a7 */ /* 0x0005e20008000021 */
[----:B------:R-:W-:Y:S04]  /*1750*/  BSSY.RECONVERGENT B0, `(.L_x_23) ;  /* 0x0000003000007945 */ /* 0x000fe80003800200 */
[----:B------:R-:W-:Y:S05]  /*1760*/  @P4 BRA `(.L_x_24) ;  /* 0x0000000000044947 */ /* 0x000fea0003800000 */
[----:B------:R-:W-:Y:S05]  /*1770*/  BPT.TRAP 0x1 ;  /* 0x000000040000795c */ /* 0x000fea0000300000 */
.L_x_24:
[----:B------:R-:W-:Y:S05]  /*1780*/  BSYNC.RECONVERGENT B0 ;  /* 0x0000000000007941 */ /* 0x000fea0003800200 */
.L_x_23:
[----:B------:R-:W-:Y:S02]  /*1790*/  UIADD3 UR6, UPT, UPT, UR17, 0x1, URZ ;  /* 0x0000000111067890 */ /* 0x000fe4000fffe0ff */
[----:B------:R-:W-:Y:S02]  /*17a0*/  UIADD3 UR26, UP1, UPT, UR22, 0x80, URZ ;  /* 0x00000080161a7890 */ /* 0x000fe4000ff3e0ff */
[----:B------:R-:W-:Y:S02]  /*17b0*/  UISETP.NE.AND UP0, UPT, UR6, 0x5, UPT ;  /* 0x000000050600788c */ /* 0x000fe4000bf05270 */
[----:B------:R-:W-:Y:S02]  /*17c0*/  USHF.L.U32 UR34, UR16, 0x6, URZ ;  /* 0x0000000610227899 */ /* 0x000fe400080006ff */
[----:B------:R-:W-:Y:S02]  /*17d0*/  USEL UR9, URZ, 0x1, UP0 ;  /* 0x00000001ff097887 */ /* 0x000fe40008000000 */
[----:B------:R-:W-:-:S02]  /*17e0*/  USEL UR6, UR6, URZ, UP0 ;  /* 0x000000ff06067287 */ /* 0x000fc40008000000 */
[----:B------:R-:W-:Y:S02]  /*17f0*/  UIADD3 UR20, UP0, UPT, UR22, 0x180, URZ ;  /* 0x0000018016147890 */ /* 0x000fe4000ff1e0ff */
[----:B------:R-:W-:Y:S01]  /*1800*/  ULEA UR8, UR6, UR4, 0x3 ;  /* 0x0000000406087291 */ /* 0x000fe2000f8e18ff */
[----:B------:R-:W-:Y:S01]  /*1810*/  LOP3.LUT R15, R15, UR9, RZ, 0x3c, !PT ;  /* 0x000000090f0f7c12 */ /* 0x000fe2000f8e3cff */
[----:B------:R-:W-:Y:S02]  /*1820*/  UIADD3.X UR27, UPT, UPT, URZ, UR23, URZ, UP1, !UPT ;  /* 0x00000017ff1b7290 */ /* 0x000fe40008ffe4ff */
[----:B------:R-:W-:Y:S01]  /*1830*/  UIADD3.X UR21, UPT, UPT, URZ, UR23, URZ, UP0, !UPT ;  /* 0x00000017ff157290 */ /* 0x000fe200087fe4ff */
[----:B-1----:R-:W-:Y:S01]  /*1840*/  SHF.L.U32 R2, R15, 0x1f, RZ ;  /* 0x0000001f0f027819 */ /* 0x002fe200000006ff */
[----:B------:R-:W-:Y:S01]  /*1850*/  UMOV UR18, 0x0 ;  /* 0x0000000000127882 */ /* 0x000fe20000000000 */
[----:B------:R-:W-:Y:S01]  /*1860*/  UMOV UR19, 0x10000000 ;  /* 0x1000000000137882 */ /* 0x000fe20000000000 */
[----:B------:R-:W-:Y:S01]  /*1870*/  UMOV UR12, UR36 ;  /* 0x00000024000c7c82 */ /* 0x000fe20008000000 */
[----:B------:R1:W1:Y:S01]  /*1880*/  SYNCS.PHASECHK.TRANS64.TRYWAIT P0, [UR8+0x28], R2 ;  /* 0x00002802ff0075a7 */ /* 0x0002620008001108 */
[----:B------:R-:W-:Y:S01]  /*1890*/  ULEA UR8, UR17, UR4, 0xc ;  /* 0x0000000411087291 */ /* 0x000fe2000f8e60ff */
[----:B------:R-:W-:Y:S01]  /*18a0*/  UMOV UR9, UR33 ;  /* 0x0000002100097c82 */ /* 0x000fe20008000000 */
[----:B------:R-:W-:-:S02]  /*18b0*/  UMOV UR10, UR34 ;  /* 0x00000022000a7c82 */ /* 0x000fc40008000000 */
[----:B------:R-:W-:Y:S02]  /*18c0*/  UIADD3 UR32, UPT, UPT, UR8, 0x2400, URZ ;  /* 0x0000240008207890 */ /* 0x000fe4000fffe0ff */
[----:B------:R-:W-:Y:S02]  /*18d0*/  UIADD3 UR8, UPT, UPT, UR8, 0x7400, URZ ;  /* 0x0000740008087890 */ /* 0x000fe4000fffe0ff */
[----:B------:R-:W-:Y:S01]  /*18e0*/  UIADD3 UR16, UPT, UPT, UR16, 0x1, URZ ;  /* 0x0000000110107890 */ /* 0x000fe2000fffe0ff */
[----:B------:R-:W-:Y:S01]  /*18f0*/  UMOV UR24, UR5 ;  /* 0x0000000500187c82 */ /* 0x000fe20008000000 */
[----:B------:R-:W-:Y:S02]  /*1900*/  UMOV UR17, UR6 ;  /* 0x0000000600117c82 */ /* 0x000fe40008000000 */
[----:B------:R-:W-:Y:S01]  /*1910*/  UISETP.NE.AND UP0, UPT, UR16, UR5, UPT ;  /* 0x000000051000728c */ /* 0x000fe2000bf05270 */
[----:B------:R1:W-:Y:S02]  /*1920*/  UTMALDG.3D [UR32], [UR26], desc[UR18] ;  /* 0x000012201a0075b4 */ /* 0x0003e40008011000 */
[----:B------:R1:W-:Y:S06]  /*1930*/  UTMALDG.3D [UR8], [UR20], desc[UR18] ;  /* 0x00001208140075b4 */ /* 0x0003ec0008011000 */
[----:B------:R-:W-:Y:S05]  /*1940*/  BRA.U UP0, `(.L_x_25) ;  /* 0xfffffffd00647547 */ /* 0x000fea000b83ffff */
.L_x_20:
[----:B-1----:R-:W-:Y:S01]  /*1950*/  ULEA UR8, UR6, UR4, 0x3 ;  /* 0x0000000406087291 */ /* 0x002fe2000f8e18ff */
[----:B------:R-:W-:Y:S01]  /*1960*/  SHF.L.U32 R2, R15, 0x1f, RZ ;  /* 0x0000001f0f027819 */ /* 0x000fe200000006ff */
[----:B------:R-:W-:Y:S01]  /*1970*/  @!P1 SYNCS.ARRIVE.TRANS64.A1T0 RZ, [UR4+0x68], RZ ;  /* 0x000068ffffff99a7 */ /* 0x000fe20008100004 */
[----:B------:R-:W-:-:S06]  /*1980*/  UISETP.GT.AND UP0, UPT, UR15, UR14, UPT ;  /* 0x0000000e0f00728c */ /* 0x000fcc000bf04270 */
[----:B--2---:R1:W2:Y:S03]  /*1990*/  SYNCS.PHASECHK.TRANS64.TRYWAIT P0, [UR8+0x28], R2 ;  /* 0x00002802ff0075a7 */ /* 0x0042a60008001108 */
[----:B------:R-:W-:Y:S05]  /*19a0*/  BRA.U !UP0, `(.L_x_26) ;  /* 0x0000000108a87547 */ /* 0x000fea000b800000 */
[----:B------:R-:W-:Y:S01]  /*19b0*/  UIADD3 UR21, UPT, UPT, UR7, UR24, URZ ;  /* 0x0000001807157290 */ /* 0x000fe2000fffe0ff */
[----:B------:R-:W-:-:S11]  /*19c0*/  UMOV UR25, UR6 ;  /* 0x0000000600197c82 */ /* 0x000fd60008000000 */
.L_x_31:
[----:B-1----:R-:W-:Y:S01]  /*19d0*/  ULEA UR17, UR25, UR4, 0x3 ;  /* 0x0000000419117291 */ /* 0x002fe2000f8e18ff */
[----:B--2---:R-:W-:Y:S01]  /*19e0*/  @!P5 MOV R3, 0x2000 ;  /* 0x000020000003d802 */ /* 0x004fe20000000f00 */
[----:B--2---:R-:W-:Y:S10]  /*19f0*/  @P0 BRA `(.L_x_27) ;  /* 0x00000000000c0947 */ /* 0x004ff40003800000 */
[----:B------:R-:W-:-:S04]  /*1a00*/  SHF.L.U32 R5, R15, 0x1f, RZ ;  /* 0x0000001f0f057819 */ /* 0x000fc800000006ff */
[----:B------:R-:W2:Y:S02]  /*1a10*/  SYNCS.PHASECHK.TRANS64.TRYWAIT P0, [UR17+0x28], R5 ;  /* 0x00002805ff0075a7 */ /* 0x000ea40008001111 */
[----:B--2---:R-:W-:Y:S05]  /*1a20*/  @!P0 BRA `(.L_x_28) ;  /* 0x0000004400ec8947 */ /* 0x004fea0003800000 */
.L_x_27:
[----:B------:R2:W-:Y:S01]  /*1a30*/  @!P5 SYNCS.ARRIVE.TRANS64 RZ, [UR17], R3 ;  /* 0x00000003ffffd9a7 */ /* 0x0005e20008000011 */
[----:B------:R-:W-:Y:S04]  /*1a40*/  BSSY.RECONVERGENT B0, `(.L_x_29) ;  /* 0x0000003000007945 */ /* 0x000fe80003800200 */
[----:B------:R-:W-:Y:S05]  /*1a50*/  @P4 BRA `(.L_x_30) ;  /* 0x0000000000044947 */ /* 0x000fea0003800000 */
[----:B------:R-:W-:Y:S05]  /*1a60*/  BPT.TRAP 0x1 ;  /* 0x000000040000795c */ /* 0x000fea0000300000 */
.L_x_30:
[----:B------:R-:W-:Y:S05]  /*1a70*/  BSYNC.RECONVERGENT B0 ;  /* 0x0000000000007941 */ /* 0x000fea0003800200 */
.L_x_29:
        /* <DEDUP_REMOVED lines=20> */
[----:B------:R-:W-:Y:S01]  /*1bc0*/  UIADD3 UR8, UPT, UPT, UR8, 0x7400, URZ ;  /* 0x0000740008087890 */ /* 0x000fe2000fffe0ff */
[----:B------:R-:W-:Y:S01]  /*1bd0*/  UMOV UR9, UR17 ;  /* 0x0000001100097c82 */ /* 0x000fe20008000000 */
[----:B------:R-:W-:Y:S01]  /*1be0*/  UMOV UR10, UR18 ;  /* 0x00000012000a7c82 */ /* 0x000fe20008000000 */
[----:B------:R-:W-:Y:S01]  /*1bf0*/  UIADD3 UR24, UPT, UPT, UR24, 0x1, URZ ;  /* 0x0000000118187890 */ /* 0x000fe2000fffe0ff */
[----:B------:R-:W-:-:S03]  /*1c00*/  UMOV UR25, UR6 ;  /* 0x0000000600197c82 */ /* 0x000fc60008000000 */
[----:B------:R1:W-:Y:S01]  /*1c10*/  UTMALDG.3D [UR16], [UR30], desc[UR26] ;  /* 0x00001a101e0075b4 */ /* 0x0003e20008011000 */
[----:B------:R-:W-:Y:S01]  /*1c20*/  UISETP.NE.AND UP0, UPT, UR24, UR21, UPT ;  /* 0x000000151800728c */ /* 0x000fe2000bf05270 */
[----:B------:R1:W-:Y:S08]  /*1c30*/  UTMALDG.3D [UR8], [UR28], desc[UR26] ;  /* 0x00001a081c0075b4 */ /* 0x0003f00008011000 */
[----:B------:R-:W-:Y:S05]  /*1c40*/  BRA.U UP0, `(.L_x_31) ;  /* 0xfffffffd00607547 */ /* 0x000fea000b83ffff */
.L_x_26:
[C---:B-1----:R-:W-:Y:S01]  /*1c50*/  LEA R2, R14.reuse, UR4, 0x3 ;  /* 0x000000040e027c11 */ /* 0x042fe2000f8e18ff */
[----:B------:R-:W-:Y:S01]  /*1c60*/  NOP ;  /* 0x0000000000007918 */ /* 0x000fe20000000000 */
[----:B--2---:R-:W-:Y:S02]  /*1c70*/  SHF.L.U32 R3, R13, 0x1f, RZ ;  /* 0x0000001f0d037819 */ /* 0x004fe400000006ff */
[----:B------:R-:W-:Y:S02]  /*1c80*/  LEA R4, R14, UR4, 0x4 ;  /* 0x000000040e047c11 */ /* 0x000fe4000f8e20ff */
[----:B------:R-:W1:Y:S02]  /*1c90*/  SYNCS.PHASECHK.TRANS64.TRYWAIT P0, [R2+URZ+0x70], R3 ;  /* 0x00007003020075a7 */ /* 0x000e6400080011ff */
[----:B-1----:R-:W-:Y:S05]  /*1ca0*/  @!P0 BRA `(.L_x_32) ;  /* 0x0000004400648947 */ /* 0x002fea0003800000 */
.L_x_99:
[----:B------:R-:W2:Y:S01]  /*1cb0*/  LDS.128 R4, [R4+0x100] ;  /* 0x0001000004047984 */ /* 0x000ea20000000c00 */
[----:B---3--:R-:W-:Y:S01]  /*1cc0*/  ISETP.GE.AND P0, PT, R40, 0x1, PT ;  /* 0x000000012800780c */ /* 0x008fe20003f06270 */
[----:B-1----:R-:W-:Y:S01]  /*1cd0*/  VIADD R2, R2, 0x80 ;  /* 0x0000008002027836 */ /* 0x002fe20000000000 */
[----:B------:R-:W-:Y:S01]  /*1ce0*/  @!PT LDS RZ, [RZ] ;  /* 0x00000000fffff984 */ /* 0x000fe20000000800 */
[----:B------:R-:W-:Y:S01]  /*1cf0*/  @!PT LDS RZ, [RZ] ;  /* 0x00000000fffff984 */ /* 0x000fe20000000800 */
[----:B------:R-:W-:Y:S01]  /*1d00*/  @!PT LDS RZ, [RZ] ;  /* 0x00000000fffff984 */ /* 0x000fe20000000800 */
[----:B------:R-:W-:Y:S01]  /*1d10*/  @!PT LDS RZ, [RZ] ;  /* 0x00000000fffff984 */ /* 0x000fe20000000800 */
[----:B------:R1:W-:Y:S06]  /*1d20*/  MEMBAR.ALL.CTA ;  /* 0x0000000000007992 */ /* 0x0003ec0000008000 */
[----:B-1----:R-:W1:Y:S01]  /*1d30*/  FENCE.VIEW.ASYNC.S ;  /* 0x00000000000073c6 */ /* 0x002e620000000000 */
[----:B------:R-:W-:-:S04]  /*1d40*/  PRMT R2, RZ, 0x654, R2 ;  /* 0x00000654ff027816 */ /* 0x000fc80000000002 */
[----:B-1----:R1:W-:Y:S01]  /*1d50*/  SYNCS.ARRIVE.TRANS64.RED.A1T0 RZ, [R2+URZ], RZ ;  /* 0x000000ff02ff79a7 */ /* 0x0023e200081004ff */
[----:B--2---:R-:W-:-:S13]  /*1d60*/  LOP3.LUT P2, RZ, R6, 0x1, RZ, 0xc0, !PT ;  /* 0x0000000106ff7812 */ /* 0x004fda000784c0ff */
[----:B------:R-:W-:Y:S01]  /*1d70*/  @P2 SHF.R.U32.HI R3, RZ, 0x10, R5 ;  /* 0x00000010ff032819 */ /* 0x000fe20000011605 */
[----:B------:R-:W-:Y:S01]  /*1d80*/  VOTEU.ANY UP0, P2 ;  /* 0x0000000000ff7886 */ /* 0x000fe20001000100 */
[----:B------:R-:W-:Y:S02]  /*1d90*/  @P2 MOV R11, R4 ;  /* 0x00000004000b2202 */ /* 0x000fe40000000f00 */
[----:B------:R-:W-:Y:S02]  /*1da0*/  @P2 R2UR.BROADCAST UR8, R3 ;  /* 0x00000000030822ca */ /* 0x000fe400008e0000 */
[----:B------:R-:W-:-:S11]  /*1db0*/  @P2 LOP3.LUT R8, R5, 0xffff, RZ, 0xc0, !PT ;  /* 0x0000ffff05082812 */ /* 0x000fd600078ec0ff */
[----:B------:R-:W-:Y:S01]  /*1dc0*/  @UP0 UMOV UR36, UR8 ;  /* 0x0000000800240c82 */ /* 0x000fe20008000000 */
[----:B-1----:R-:W-:Y:S05]  /*1dd0*/  @!P0 BRA `(.L_x_33) ;  /* 0x0000000000b88947 */ /* 0x002fea0003800000 */
[----:B------:R-:W4:Y:S01]  /*1de0*/  LDC.64 R4, c[0x0][0xb18] ;  /* 0x0002c600ff047b82 */ /* 0x000f220000000a00 */
[----:B------:R-:W-:-:S07]  /*1df0*/  ISETP.NE.AND P3, PT, R40, 0x1, PT ;  /* 0x000000012800780c */ /* 0x000fce0003f65270 */
[----:B------:R-:W1:Y:S08]  /*1e00*/  LDC.64 R6, c[0x0][0xb10] ;  /* 0x0002c400ff067b82 */ /* 0x000e700000000a00 */
[----:B------:R-:W2:Y:S08]  /*1e10*/  LDC R16, c[0x0][0xb20] ;  /* 0x0002c800ff107b82 */ /* 0x000eb00000000800 */
[----:B------:R-:W3:Y:S01]  /*1e20*/  LDC R18, c[0x0][0xb0c] ;  /* 0x0002c300ff127b82 */ /* 0x000ee20000000800 */
[----:B----4-:R-:W-:Y:S01]  /*1e30*/  IMAD.HI.U32 R17, R0, R5, RZ ;  /* 0x0000000500117227 */ /* 0x010fe200078e00ff */
[----:B------:R-:W-:-:S03]  /*1e40*/  ISETP.NE.AND P0, PT, R4, 0x1, PT ;  /* 0x000000010400780c */ /* 0x000fc60003f05270 */
[----:B------:R-:W-:-:S03]  /*1e50*/  IMAD.HI.U32 R5, R8, R5, RZ ;  /* 0x0000000508057227 */ /* 0x000fc600078e00ff */
[----:B------:R-:W4:Y:S01]  /*1e60*/  LDC.64 R2, c[0x0][0xb28] ;  /* 0x0002ca00ff027b82 */ /* 0x000f220000000a00 */
[----:B-1----:R-:W-:-:S04]  /*1e70*/  IMAD.HI.U32 R20, R9, R6, RZ ;  /* 0x0000000609147227 */ /* 0x002fc800078e00ff */
[----:B------:R-:W-:Y:S01]  /*1e80*/  IMAD.HI.U32 R22, R11, R6, RZ ;  /* 0x000000060b167227 */ /* 0x000fe200078e00ff */
[----:B------:R-:W-:Y:S02]  /*1e90*/  SHF.R.U32.HI R20, RZ, R7, R20 ;  /* 0x00000007ff147219 */ /* 0x000fe40000011614 */
[-C--:B--2---:R-:W-:Y:S02]  /*1ea0*/  SHF.R.U32.HI R17, RZ, R16.reuse, R17 ;  /* 0x00000010ff117219 */ /* 0x084fe40000011611 */
[----:B------:R-:W-:Y:S02]  /*1eb0*/  SHF.R.U32.HI R5, RZ, R16, R5 ;  /* 0x00000010ff057219 */ /* 0x000fe40000011605 */
[----:B------:R-:W-:Y:S02]  /*1ec0*/  SEL R17, R0, R17, !P0 ;  /* 0x0000001100117207 */ /* 0x000fe40004000000 */
[----:B------:R-:W-:Y:S02]  /*1ed0*/  SHF.R.U32.HI R22, RZ, R7, R22 ;  /* 0x00000007ff167219 */ /* 0x000fe40000011616 */
[----:B---3--:R-:W-:-:S02]  /*1ee0*/  ISETP.NE.AND P1, PT, R18, 0x1, PT ;  /* 0x000000011200780c */ /* 0x008fc40003f25270 */
[----:B------:R-:W-:Y:S02]  /*1ef0*/  SEL R5, R8, R5, !P0 ;  /* 0x0000000508057207 */ /* 0x000fe40004000000 */
[----:B------:R-:W-:Y:S02]  /*1f00*/  SEL R19, R9, R20, !P1 ;  /* 0x0000001409137207 */ /* 0x000fe40004800000 */
[----:B------:R-:W-:Y:S01]  /*1f10*/  SEL R7, R11, R22, !P1 ;  /* 0x000000160b077207 */ /* 0x000fe20004800000 */
[----:B----4-:R-:W-:-:S04]  /*1f20*/  IMAD.HI.U32 R20, R17, R2, RZ ;  /* 0x0000000211147227 */ /* 0x010fc800078e00ff */
[----:B------:R-:W-:Y:S01]  /*1f30*/  IMAD.HI.U32 R6, R19, R2, RZ ;  /* 0x0000000213067227 */ /* 0x000fe200078e00ff */
[----:B------:R-:W-:-:S04]  /*1f40*/  @P3 SHF.R.U32.HI R17, RZ, R3, R20 ;  /* 0x00000003ff113219 */ /* 0x000fc80000011614 */
[----:B------:R-:W-:Y:S01]  /*1f50*/  @P3 SHF.R.U32.HI R19, RZ, R3, R6 ;  /* 0x00000003ff133219 */ /* 0x000fe20000011606 */
[----:B------:R-:W-:-:S04]  /*1f60*/  IMAD R17, R40, R17, RZ ;  /* 0x0000001128117224 */ /* 0x000fc800078e02ff */
[----:B------:R-:W-:Y:S01]  /*1f70*/  IMAD R6, R40, R19, RZ ;  /* 0x0000001328067224 */ /* 0x000fe200078e02ff */
[C---:B------:R-:W-:Y:S02]  /*1f80*/  ISETP.GE.AND P0, PT, R5.reuse, R17, PT ;  /* 0x000000110500720c */ /* 0x040fe40003f06270 */
[----:B------:R-:W-:Y:S02]  /*1f90*/  IADD3 R17, PT, PT, -R5, RZ, RZ ;  /* 0x000000ff05117210 */ /* 0x000fe40007ffe1ff */
[----:B------:R-:W-:Y:S01]  /*1fa0*/  ISETP.GE.OR P0, PT, R7, R6, P0 ;  /* 0x000000060700720c */ /* 0x000fe20000706670 */
[----:B------:R-:W-:-:S04]  /*1fb0*/  IMAD.HI.U32 R6, R5, R2, RZ ;  /* 0x0000000205067227 */ /* 0x000fc800078e00ff */
[----:B------:R-:W-:Y:S01]  /*1fc0*/  IMAD R8, R4, R17, R8 ;  /* 0x0000001104087224 */ /* 0x000fe200078e0208 */
[----:B------:R-:W-:-:S04]  /*1fd0*/  SHF.R.U32.HI R6, RZ, R3, R6 ;  /* 0x00000003ff067219 */ /* 0x000fc80000011606 */
[----:B------:R-:W-:-:S03]  /*1fe0*/  SEL R6, R5, R6, !P3 ;  /* 0x0000000605067207 */ /* 0x000fc60005800000 */
[----:B------:R-:W-:-:S04]  /*1ff0*/  @!P0 IMAD.HI.U32 R16, R7, R2, RZ ;  /* 0x0000000207108227 */ /* 0x000fc800078e00ff */
[----:B------:R-:W-:Y:S01]  /*2000*/  IMAD.MOV R2, RZ, RZ, -R6 ;  /* 0x000000ffff027224 */ /* 0x000fe200078e0a06 */
[----:B------:R-:W-:-:S03]  /*2010*/  @!P0 SHF.R.U32.HI R16, RZ, R3, R16 ;  /* 0x00000003ff108219 */ /* 0x000fc60000011610 */
[----:B------:R-:W-:Y:S01]  /*2020*/  IMAD R2, R40, R2, R5 ;  /* 0x0000000228027224 */ /* 0x000fe200078e0205 */
[----:B------:R-:W-:-:S05]  /*2030*/  @!P0 SEL R3, R7, R16, !P3 ;  /* 0x0000001007038207 */ /* 0x000fca0005800000 */
[--C-:B------:R-:W-:Y:S02]  /*2040*/  @!P0 IMAD.IADD R6, R6, 0x1, -R3.reuse ;  /* 0x0000000106068824 */ /* 0x100fe400078e0a03 */
[----:B------:R-:W-:Y:S01]  /*2050*/  @!P0 IMAD R3, R2, R19, R3 ;  /* 0x0000001302038224 */ /* 0x000fe200078e0203 */
[----:B------:R-:W-:Y:S01]  /*2060*/  IADD3 R2, PT, PT, -R7, RZ, RZ ;  /* 0x000000ff07027210 */ /* 0x000fe20007ffe1ff */
[----:B------:R-:W-:Y:S02]  /*2070*/  @!P0 IMAD R5, R40, R6, R7 ;  /* 0x0000000628058224 */ /* 0x000fe400078e0207 */
[----:B------:R-:W-:Y:S02]  /*2080*/  @!P0 IMAD.MOV.U32 R7, RZ, RZ, R3 ;  /* 0x000000ffff078224 */ /* 0x000fe400078e0003 */
[----:B------:R-:W-:Y:S02]  /*2090*/  IMAD R2, R18, R2, R11 ;  /* 0x0000000212027224 */ /* 0x000fe400078e020b */
[----:B------:R-:W-:-:S02]  /*20a0*/  IMAD R8, R5, R4, R8 ;  /* 0x0000000405087224 */ /* 0x000fc400078e0208 */
[----:B------:R-:W-:Y:S02]  /*20b0*/  IMAD R11, R7, R18, R2 ;  /* 0x00000012070b7224 */ /* 0x000fe400078e0202 */
.L_x_33:
[----:B------:R-:W1:Y:S02]  /*20c0*/  LDCU UR8, c[0x0][0xb30] ;  /* 0x00016600ff0877ac */ /* 0x000e640008000800 */
[----:B-1----:R-:W-:-:S09]  /*20d0*/  UISETP.NE.AND UP0, UPT, UR8, 0x1, UPT ;  /* 0x000000010800788c */ /* 0x002fd2000bf05270 */
[----:B------:R-:W-:Y:S05]  /*20e0*/  BRA.U UP0, `(.L_x_34) ;  /* 0x0000000100407547 */ /* 0x000fea000b800000 */
[----:B------:R-:W1:Y:S08]  /*20f0*/  LDC.64 R4, c[0x0][0xb10] ;  /* 0x0002c400ff047b82 */ /* 0x000e700000000a00 */
[----:B------:R-:W2:Y:S08]  /*2100*/  LDC.64 R2, c[0x0][0xb18] ;  /* 0x0002c600ff027b82 */ /* 0x000eb00000000a00 */
[----:B------:R-:W3:Y:S08]  /*2110*/  LDC R6, c[0x0][0xb20] ;  /* 0x0002c800ff067b82 */ /* 0x000ef00000000800 */
[----:B------:R-:W4:Y:S01]  /*2120*/  LDC R16, c[0x0][0xb0c] ;  /* 0x0002c300ff107b82 */ /* 0x000f220000000800 */
[----:B-1----:R-:W-:-:S05]  /*2130*/  IMAD.HI.U32 R4, R11, R4, RZ ;  /* 0x000000040b047227 */ /* 0x002fca00078e00ff */
[----:B------:R-:W-:Y:S01]  /*2140*/  SHF.R.U32.HI R4, RZ, R5, R4 ;  /* 0x00000005ff047219 */ /* 0x000fe20000011604 */
[----:B--2---:R-:W-:Y:S01]  /*2150*/  IMAD.HI.U32 R3, R8, R3, RZ ;  /* 0x0000000308037227 */ /* 0x004fe200078e00ff */
[----:B------:R-:W-:-:S04]  /*2160*/  ISETP.NE.AND P0, PT, R2, 0x1, PT ;  /* 0x000000010200780c */ /* 0x000fc80003f05270 */
[----:B---3--:R-:W-:-:S04]  /*2170*/  SHF.R.U32.HI R3, RZ, R6, R3 ;  /* 0x00000006ff037219 */ /* 0x008fc80000011603 */
[----:B------:R-:W-:Y:S02]  /*2180*/  SEL R3, R8, R3, !P0 ;  /* 0x0000000308037207 */ /* 0x000fe40004000000 */
[----:B----4-:R-:W-:-:S04]  /*2190*/  ISETP.NE.AND P1, PT, R16, 0x1, PT ;  /* 0x000000011000780c */ /* 0x010fc80003f25270 */
[----:B------:R-:W-:-:S05]  /*21a0*/  SEL R4, R11, R4, !P1 ;  /* 0x000000040b047207 */ /* 0x000fca0004800000 */
[----:B------:R-:W-:Y:S02]  /*21b0*/  IMAD.IADD R5, R3, 0x1, -R4 ;  /* 0x0000000103057824 */ /* 0x000fe400078e0a04 */
[----:B------:R-:W-:Y:S02]  /*21c0*/  IMAD.IADD R3, R4, 0x1, -R3 ;  /* 0x0000000104037824 */ /* 0x000fe400078e0a03 */
[----:B------:R-:W-:Y:S02]  /*21d0*/  IMAD R11, R5, R16, R11 ;  /* 0x00000010050b7224 */ /* 0x000fe400078e020b */
[----:B------:R-:W-:-:S07]  /*21e0*/  IMAD R8, R3, R2, R8 ;  /* 0x0000000203087224 */ /* 0x000fce00078e0208 */
.L_x_34:
[----:B------:R-:W-:Y:S01]  /*21f0*/  VIADD R14, R14, 0x1 ;  /* 0x000000010e0e7836 */ /* 0x000fe20000000000 */
[----:B------:R-:W-:Y:S01]  /*2200*/  PLOP3.LUT P1, PT, PT, PT, PT, 0x80, 0x8 ;  /* 0x000000000008781c */ /* 0x000fe20003f2f070 */
[----:B------:R-:W-:Y:S02]  /*2210*/  IMAD.IADD R97, R11, 0x1, R90 ;  /* 0x000000010b617824 */ /* 0x000fe400078e025a */
[----:B------:R-:W-:Y:S01]  /*2220*/  IMAD.IADD R91, R8, 0x1, R79 ;  /* 0x00000001085b7824 */ /* 0x000fe200078e024f */
[----:B------:R-:W-:-:S04]  /*2230*/  ISETP.NE.AND P0, PT, R14, 0x2, PT ;  /* 0x000000020e00780c */ /* 0x000fc80003f05270 */
[----:B------:R-:W-:Y:S02]  /*2240*/  SEL R2, RZ, 0x1, P0 ;  /* 0x00000001ff027807 */ /* 0x000fe40000000000 */
[----:B------:R-:W-:Y:S02]  /*2250*/  SEL R14, R14, RZ, P0 ;  /* 0x000000ff0e0e7207 */ /* 0x000fe40000000000 */
[----:B------:R-:W-:Y:S01]  /*2260*/  LOP3.LUT R13, R13, R2, RZ, 0x3c, !PT ;  /* 0x000000020d0d7212 */ /* 0x000fe200078e3cff */
[----:B------:R-:W-:Y:S06]  /*2270*/  @P2 BRA `(.L_x_35) ;  /* 0xfffffff000a02947 */ /* 0x000fec000383ffff */
[----:B------:R-:W-:Y:S01]  /*2280*/  UIADD3 UR4, UPT, UPT, UR4, 0x28, URZ ;  /* 0x0000002804047890 */ /* 0x000fe2000fffe0ff */
[----:B------:R-:W-:-:S03]  /*2290*/  SHF.L.U32 R3, R15, 0x1f, RZ ;  /* 0x0000001f0f037819 */ /* 0x000fc600000006ff */
[----:B------:R-:W-:-:S09]  /*22a0*/  ULEA UR5, UR6, UR4, 0x3 ;  /* 0x0000000406057291 */ /* 0x000fd2000f8e18ff */
[----:B------:R-:W1:Y:S02]  /*22b0*/  SYNCS.PHASECHK.TRANS64.TRYWAIT P0, [UR5], R3 ;  /* 0x00000003ff0075a7 */ /* 0x000e640008001105 */
[----:B-1----:R-:W-:Y:S05]  /*22c0*/  @!P0 BRA `(.L_x_36) ;  /* 0x0000003c00f08947 */ /* 0x002fea0003800000 */
.L_x_101:
[----:B------:R-:W-:-:S04]  /*22d0*/  UIADD3 UR6, UPT, UPT, UR6, 0x1, URZ ;  /* 0x0000000106067890 */ /* 0x000fc8000fffe0ff */
[----:B------:R-:W-:-:S04]  /*22e0*/  UISETP.NE.AND UP0, UPT, UR6, 0x5, UPT ;  /* 0x000000050600788c */ /* 0x000fc8000bf05270 */
[----:B------:R-:W-:Y:S02]  /*22f0*/  USEL UR7, URZ, 0x1, UP0 ;  /* 0x00000001ff077887 */ /* 0x000fe40008000000 */
[----:B------:R-:W-:-:S04]  /*2300*/  USEL UR6, UR6, URZ, UP0 ;  /* 0x000000ff06067287 */ /* 0x000fc80008000000 */
[----:B------:R-:W-:Y:S01]  /*2310*/  ULEA UR5, UR6, UR4, 0x3 ;  /* 0x0000000406057291 */ /* 0x000fe2000f8e18ff */
[----:B------:R-:W-:-:S04]  /*2320*/  LOP3.LUT R2, R15, UR7, RZ, 0x3c, !PT ;  /* 0x000000070f027c12 */ /* 0x000fc8000f8e3cff */
[----:B-1----:R-:W-:-:S04]  /*2330*/  SHF.L.U32 R3, R2, 0x1f, RZ ;  /* 0x0000001f02037819 */ /* 0x002fc800000006ff */
[----:B------:R-:W1:Y:S02]  /*2340*/  SYNCS.PHASECHK.TRANS64.TRYWAIT P0, [UR5], R3 ;  /* 0x00000003ff0075a7 */ /* 0x000e640008001105 */
[----:B-1----:R-:W-:Y:S05]  /*2350*/  @!P0 BRA `(.L_x_37) ;  /* 0x0000003c00e48947 */ /* 0x002fea0003800000 */
.L_x_103:
        /* <DEDUP_REMOVED lines=9> */
.L_x_105:
        /* <DEDUP_REMOVED lines=9> */
.L_x_107:
[----:B------:R-:W-:-:S04]  /*2480*/  UIADD3 UR6, UPT, UPT, UR6, 0x1, URZ ;  /* 0x0000000106067890 */ /* 0x000fc8000fffe0ff */
[----:B------:R-:W-:-:S04]  /*2490*/  UISETP.NE.AND UP0, UPT, UR6, 0x5, UPT ;  /* 0x000000050600788c */ /* 0x000fc8000bf05270 */
[----:B------:R-:W-:Y:S02]  /*24a0*/  USEL UR5, URZ, 0x1, UP0 ;  /* 0x00000001ff057887 */ /* 0x000fe40008000000 */
[----:B------:R-:W-:-:S04]  /*24b0*/  USEL UR6, UR6, URZ, UP0 ;  /* 0x000000ff06067287 */ /* 0x000fc80008000000 */
[----:B------:R-:W-:Y:S01]  /*24c0*/  ULEA UR6, UR6, UR4, 0x3 ;  /* 0x0000000406067291 */ /* 0x000fe2000f8e18ff */
[----:B-1----:R-:W-:-:S04]  /*24d0*/  LOP3.LUT R3, R2, UR5, RZ, 0x3c, !PT ;  /* 0x0000000502037c12 */ /* 0x002fc8000f8e3cff */
[----:B------:R-:W-:Y:S01]  /*24e0*/  SHF.L.U32 R3, R3, 0x1f, RZ ;  /* 0x0000001f03037819 */ /* 0x000fe200000006ff */
[----:B----4-:R-:W-:-:S07]  /*24f0*/  IMAD.U32 R0, RZ, RZ, UR6 ;  /* 0x00000006ff007e24 */ /* 0x010fce000f8e00ff */
.L_x_40:
[----:B-1----:R1:W2:Y:S02]  /*2500*/  SYNCS.PHASECHK.TRANS64.TRYWAIT P0, [R0+URZ], R3 ;  /* 0x00000003000075a7 */ /* 0x0022a400080011ff */
[----:B--2---:R-:W-:Y:S05]  /*2510*/  @!P0 NANOSLEEP.SYNCS 0x989680 ;  /* 0x009896800000895d */ /* 0x004fea0003900000 */
[----:B------:R-:W2:Y:S02]  /*2520*/  @!P0 SYNCS.PHASECHK.TRANS64 P0, [R0+URZ], R3 ;  /* 0x00000003000085a7 */ /* 0x000ea400080010ff */
[----:B--2---:R-:W-:Y:S05]  /*2530*/  @P0 EXIT ;  /* 0x000000000000094d */ /* 0x004fea0003800000 */
[----:B------:R-:W-:Y:S05]  /*2540*/  BRA `(.L_x_40) ;  /* 0xfffffffc00ec7947 */ /* 0x000fea000383ffff */
.L_x_17:
[----:B------:R-:W-:-:S04]  /*2550*/  UISETP.NE.AND UP1, UPT, UR37, URZ, UPT ;  /* 0x000000ff2500728c */ /* 0x000fc8000bf25270 */
[----:B------:R-:W-:-:S09]  /*2560*/  UISETP.NE.OR UP1, UPT, UR8, 0x1, UP1 ;  /* 0x000000010800788c */ /* 0x000fd20008f25670 */
[----:B------:R-:W-:Y:S05]  /*2570*/  BRA.U UP1, `(.L_x_41) ;  /* 0x0000000501487547 */ /* 0x000fea000b800000 */
[----:B------:R-:W-:Y:S01]  /*2580*/  ISETP.NE.AND P2, PT, R2, RZ, PT ;  /* 0x000000ff0200720c */ /* 0x000fe20003f45270 */
[----:B------:R-:W-:Y:S01]  /*2590*/  IMAD.MOV.U32 R12, RZ, RZ, 0x1 ;  /* 0x00000001ff0c7424 */ /* 0x000fe200078e00ff */
[----:B------:R-:W-:Y:S02]  /*25a0*/  CS2R R10, SRZ ;  /* 0x00000000000a7805 */ /* 0x000fe4000001ff00 */
[----:B------:R-:W-:Y:S01]  /*25b0*/  CS2R R8, SRZ ;  /* 0x0000000000087805 */ /* 0x000fe2000001ff00 */
[----:B------:R-:W-:Y:S01]  /*25c0*/  UMOV UR4, 0x400 ;  /* 0x0000040000047882 */ /* 0x000fe20000000000 */
[----:B------:R-:W-:Y:S01]  /*25d0*/  UMOV UR6, URZ ;  /* 0x000000ff00067c82 */ /* 0x000fe20008000000 */
[----:B------:R-:W-:-:S12]  /*25e0*/  ULEA UR37, UR37, UR4, 0x18 ;  /* 0x0000000425257291 */ /* 0x000fd8000f8ec0ff */
.L_x_45:
[----:B------:R-:W-:Y:S02]  /*25f0*/  LEA R0, R8, UR37, 0x3 ;  /* 0x0000002508007c11 */ /* 0x000fe4000f8e18ff */
[----:B------:R-:W-:-:S03]  /*2600*/  SHF.L.U32 R5, R9, 0x1f, RZ ;  /* 0x0000001f09057819 */ /* 0x000fc600000006ff */
[----:B------:R-:W-:Y:S01]  /*2610*/  VIADD R4, R0, 0xe0 ;  /* 0x000000e000047836 */ /* 0x000fe20000000000 */
[----:B------:R-:W1:Y:S02]  /*2620*/  SYNCS.PHASECHK.TRANS64.TRYWAIT P0, [R0+URZ+0xd0], R5 ;  /* 0x0000d005000075a7 */ /* 0x000e6400080011ff */
[----:B-1----:R-:W-:Y:S05]  /*2630*/  @!P0 BRA `(.L_x_42) ;  /* 0x0000003c00748947 */ /* 0x002fea0003800000 */
.L_x_108:
[----:B------:R-:W-:Y:S01]  /*2640*/  ULEA UR5, UR6, UR37, 0x3 ;  /* 0x0000002506057291 */ /* 0x000fe2000f8e18ff */
[----:B------:R-:W-:Y:S02]  /*2650*/  PRMT R4, RZ, 0x654, R4 ;  /* 0x00000654ff047816 */ /* 0x000fe40000000004 */
[----:B-1----:R-:W-:Y:S01]  /*2660*/  SHF.L.U32 R5, R12, 0x1f, RZ ;  /* 0x0000001f0c057819 */ /* 0x002fe200000006ff */
[----:B------:R-:W-:Y:S01]  /*2670*/  UIADD3 UR4, UPT, UPT, UR5, 0x70, URZ ;  /* 0x0000007005047890 */ /* 0x000fe2000fffe0ff */
[----:B------:R1:W-:Y:S05]  /*2680*/  SYNCS.ARRIVE.TRANS64.RED.A1T0 RZ, [R4+URZ], RZ ;  /* 0x000000ff04ff79a7 */ /* 0x0003ea00081004ff */
[----:B------:R-:W-:Y:S01]  /*2690*/  IMAD.U32 R7, RZ, RZ, UR4 ;  /* 0x00000004ff077e24 */ /* 0x000fe2000f8e00ff */
[----:B------:R-:W2:Y:S04]  /*26a0*/  SYNCS.PHASECHK.TRANS64.TRYWAIT P0, [UR5+0x80], R5 ;  /* 0x00008005ff0075a7 */ /* 0x000ea80008001105 */
[----:B------:R-:W-:Y:S01]  /*26b0*/  PRMT R6, R2, 0x654, R7 ;  /* 0x0000065402067816 */ /* 0x000fe20000000007 */
[----:B-1----:R-:W-:Y:S01]  /*26c0*/  @!P2 IMAD.MOV.U32 R4, RZ, RZ, 0x10 ;  /* 0x00000010ff04a424 */ /* 0x002fe200078e00ff */
[----:B--2---:R-:W-:Y:S06]  /*26d0*/  @!P0 BRA `(.L_x_43) ;  /* 0x0000003c00608947 */ /* 0x004fec0003800000 */
.L_x_110:
[----:B------:R-:W-:Y:S01]  /*26e0*/  ULEA UR4, UR6, UR37, 0x4 ;  /* 0x0000002506047291 */ /* 0x000fe2000f8e20ff */
[----:B------:R-:W-:Y:S01]  /*26f0*/  SEL R3, R6, R3, !P2 ;  /* 0x0000000306037207 */ /* 0x000fe20005000000 */
[----:B------:R-:W-:Y:S01]  /*2700*/  UIADD3 UR5, UPT, UPT, UR5, 0x70, URZ ;  /* 0x0000007005057890 */ /* 0x000fe2000fffe0ff */
[----:B-1----:R-:W-:Y:S01]  /*2710*/  LEA R0, R11, UR37, 0x3 ;  /* 0x000000250b007c11 */ /* 0x002fe2000f8e18ff */
[----:B------:R-:W-:Y:S01]  /*2720*/  UIADD3 UR4, UPT, UPT, UR4, 0x100, URZ ;  /* 0x0000010004047890 */ /* 0x000fe2000fffe0ff */
[----:B------:R-:W-:Y:S01]  /*2730*/  SHF.L.U32 R5, R10, 0x1f, RZ ;  /* 0x0000001f0a057819 */ /* 0x000fe200000006ff */
[----:B------:R1:W-:Y:S01]  /*2740*/  @!P2 SYNCS.ARRIVE.TRANS64.RED RZ, [R3+URZ], R4 ;  /* 0x0000000403ffa9a7 */ /* 0x0003e200080004ff */
[----:B------:R-:W-:Y:S01]  /*2750*/  UIADD3 UR6, UPT, UPT, UR6, 0x1, URZ ;  /* 0x0000000106067890 */ /* 0x000fe2000fffe0ff */
[----:B------:R-:W-:-:S03]  /*2760*/  VIADD R8, R8, 0x1 ;  /* 0x0000000108087836 */ /* 0x000fc60000000000 */
[----:B------:R-:W-:Y:S02]  /*2770*/  UISETP.NE.AND UP0, UPT, UR6, 0x2, UPT ;  /* 0x000000020600788c */ /* 0x000fe4000bf05270 */
[----:B------:R-:W-:Y:S06]  /*2780*/  UGETNEXTWORKID.BROADCAST [UR4], [UR5] ;  /* 0x00000000040073ca */ /* 0x000fec0008000100 */
[----:B------:R-:W-:Y:S01]  /*2790*/  USEL UR4, URZ, 0x1, UP0 ;  /* 0x00000001ff047887 */ /* 0x000fe20008000000 */
[----:B------:R-:W-:Y:S01]  /*27a0*/  ISETP.NE.AND P0, PT, R8, 0x2, PT ;  /* 0x000000020800780c */ /* 0x000fe20003f05270 */
[----:B------:R-:W-:Y:S01]  /*27b0*/  USEL UR6, UR6, URZ, UP0 ;  /* 0x000000ff06067287 */ /* 0x000fe20008000000 */
[----:B------:R-:W2:Y:S03]  /*27c0*/  SYNCS.PHASECHK.TRANS64.TRYWAIT P1, [R0+URZ+0x70], R5 ;  /* 0x00007005000075a7 */ /* 0x000ea600080211ff */
[----:B------:R-:W-:Y:S01]  /*27d0*/  LOP3.LUT R12, R12, UR4, RZ, 0x3c, !PT ;  /* 0x000000040c0c7c12 */ /* 0x000fe2000f8e3cff */
[----:B-12---:R-:W-:Y:S07]  /*27e0*/  @!P1 BRA `(.L_x_44) ;  /* 0x0000003c00349947 */ /* 0x006fee0003800000 */
.L_x_111:
[C---:B------:R-:W-:Y:S01]  /*27f0*/  LEA R4, R11.reuse, UR37, 0x4 ;  /* 0x000000250b047c11 */ /* 0x040fe2000f8e20ff */
[----:B-1----:R-:W-:Y:S01]  /*2800*/  VIADD R0, R0, 0x80 ;  /* 0x0000008000007836 */ /* 0x002fe20000000000 */
[----:B------:R-:W-:Y:S01]  /*2810*/  SEL R8, R8, RZ, P0 ;  /* 0x000000ff08087207 */ /* 0x000fe20000000000 */
[----:B------:R-:W-:-:S03]  /*2820*/  VIADD R11, R11, 0x1 ;  /* 0x000000010b0b7836 */ /* 0x000fc60000000000 */
[----:B------:R-:W1:Y:S01]  /*2830*/  LDS.128 R4, [R4+0x100] ;  /* 0x0001000004047984 */ /* 0x000e620000000c00 */
[----:B------:R-:W-:Y:S02]  /*2840*/  PRMT R0, RZ, 0x654, R0 ;  /* 0x00000654ff007816 */ /* 0x000fe40000000000 */
[C---:B------:R-:W-:Y:S01]  /*2850*/  ISETP.NE.AND P1, PT, R11.reuse, 0x2, PT ;  /* 0x000000020b00780c */ /* 0x040fe20003f25270 */
[----:B------:R-:W-:Y:S01]  /*2860*/  @!PT LDS RZ, [RZ] ;  /* 0x00000000fffff984 */ /* 0x000fe20000000800 */
[----:B------:R-:W-:Y:S01]  /*2870*/  @!PT LDS RZ, [RZ] ;  /* 0x00000000fffff984 */ /* 0x000fe20000000800 */
[----:B------:R-:W-:Y:S01]  /*2880*/  @!PT LDS RZ, [RZ] ;  /* 0x00000000fffff984 */ /* 0x000fe20000000800 */
[----:B------:R-:W-:Y:S01]  /*2890*/  @!PT LDS RZ, [RZ] ;  /* 0x00000000fffff984 */ /* 0x000fe20000000800 */
[----:B------:R2:W-:Y:S06]  /*28a0*/  MEMBAR.ALL.CTA ;  /* 0x0000000000007992 */ /* 0x0005ec0000008000 */
[----:B--2---:R-:W2:Y:S01]  /*28b0*/  FENCE.VIEW.ASYNC.S ;  /* 0x00000000000073c6 */ /* 0x004ea20000000000 */
[----:B------:R-:W-:Y:S01]  /*28c0*/  SEL R11, R11, RZ, P1 ;  /* 0x000000ff0b0b7207 */ /* 0x000fe20000800000 */
[----:B--2---:R2:W-:Y:S01]  /*28d0*/  SYNCS.ARRIVE.TRANS64.RED.A1T0 RZ, [R0+URZ], RZ ;  /* 0x000000ff00ff79a7 */ /* 0x0045e200081004ff */
[----:B-1----:R-:W-:-:S02]  /*28e0*/  LOP3.LUT P3, RZ, R6, 0x1, RZ, 0xc0, !PT ;  /* 0x0000000106ff7812 */ /* 0x002fc4000786c0ff */
[----:B------:R-:W-:-:S04]  /*28f0*/  SEL R5, RZ, 0x1, P1 ;  /* 0x00000001ff057807 */ /* 0x000fc80000800000 */
[----:B------:R-:W-:Y:S02]  /*2900*/  LOP3.LUT R10, R10, R5, RZ, 0x3c, !PT ;  /* 0x000000050a0a7212 */ /* 0x000fe400078e3cff */
[----:B--2---:R-:W-:-:S04]  /*2910*/  SEL R0, RZ, 0x1, P0 ;  /* 0x00000001ff007807 */ /* 0x004fc80000000000 */
[----:B------:R-:W-:Y:S01]  /*2920*/  LOP3.LUT R9, R9, R0, RZ, 0x3c, !PT ;  /* 0x0000000009097212 */ /* 0x000fe200078e3cff */
[----:B------:R-:W-:Y:S06]  /*2930*/  @P3 BRA `(.L_x_45) ;  /* 0xfffffffc002c3947 */ /* 0x000fec000383ffff */
[----:B------:R-:W-:Y:S01]  /*2940*/  ULEA UR5, UR6, UR37, 0x3 ;  /* 0x0000002506057291 */ /* 0x000fe2000f8e18ff */
[----:B------:R-:W-:-:S08]  /*2950*/  SHF.L.U32 R3, R12, 0x1f, RZ ;  /* 0x0000001f0c037819 */ /* 0x000fd000000006ff */
[----:B------:R-:W1:Y:S02]  /*2960*/  SYNCS.PHASECHK.TRANS64 P0, [UR5+0x80], R3 ;  /* 0x00008003ff0075a7 */ /* 0x000e640008001005 */
[----:B-1----:R-:W-:Y:S05]  /*2970*/  @P0 BRA `(.L_x_46) ;  /* 0x0000000000080947 */ /* 0x002fea0003800000 */
[----:B------:R-:W1:Y:S02]  /*2980*/  SYNCS.PHASECHK.TRANS64.TRYWAIT P0, [UR5+0x80], R3 ;  /* 0x00008003ff0075a7 */ /* 0x000e640008001105 */
[----:B-1----:R-:W-:Y:S05]  /*2990*/  @!P0 BRA `(.L_x_47) ;  /* 0x0000003800dc8947 */ /* 0x002fea0003800000 */
.L_x_46:
[----:B------:R-:W-:-:S04]  /*29a0*/  UIADD3 UR4, UPT, UPT, UR6, 0x1, URZ ;  /* 0x0000000106047890 */ /* 0x000fc8000fffe0ff */
[----:B------:R-:W-:-:S04]  /*29b0*/  UISETP.NE.AND UP0, UPT, UR4, 0x2, UPT ;  /* 0x000000020400788c */ /* 0x000fc8000bf05270 */
[----:B------:R-:W-:Y:S02]  /*29c0*/  USEL UR7, URZ, 0x1, UP0 ;  /* 0x00000001ff077887 */ /* 0x000fe40008000000 */
[----:B------:R-:W-:-:S04]  /*29d0*/  USEL UR4, UR4, URZ, UP0 ;  /* 0x000000ff04047287 */ /* 0x000fc80008000000 */
[----:B------:R-:W-:Y:S01]  /*29e0*/  ULEA UR4, UR4, UR37, 0x3 ;  /* 0x0000002504047291 */ /* 0x000fe2000f8e18ff */
[----:B-1----:R-:W-:-:S04]  /*29f0*/  LOP3.LUT R3, R12, UR7, RZ, 0x3c, !PT ;  /* 0x000000070c037c12 */ /* 0x002fc8000f8e3cff */
[----:B------:R-:W-:-:S04]  /*2a00*/  SHF.L.U32 R0, R3, 0x1f, RZ ;  /* 0x0000001f03007819 */ /* 0x000fc800000006ff */
[----:B------:R-:W1:Y:S02]  /*2a10*/  SYNCS.PHASECHK.TRANS64 P0, [UR4+0x80], R0 ;  /* 0x00008000ff0075a7 */ /* 0x000e640008001004 */
[----:B-1----:R-:W-:Y:S05]  /*2a20*/  @P0 EXIT ;  /* 0x000000000000094d */ /* 0x002fea0003800000 */
[----:B------:R-:W-:Y:S02]  /*2a30*/  SHF.L.U32 R3, R3, 0x1f, RZ ;  /* 0x0000001f03037819 */ /* 0x000fe400000006ff */
[----:B------:R-:W-:-:S07]  /*2a40*/  MOV R0, UR4 ;  /* 0x0000000400007c02 */ /* 0x000fce0008000f00 */
.L_x_48:
[----:B-1----:R1:W2:Y:S02]  /*2a50*/  SYNCS.PHASECHK.TRANS64.TRYWAIT P0, [R0+URZ+0x80], R3 ;  /* 0x00008003000075a7 */ /* 0x0022a400080011ff */
[----:B--2---:R-:W-:Y:S05]  /*2a60*/  @!P0 NANOSLEEP.SYNCS 0x989680 ;  /* 0x009896800000895d */ /* 0x004fea0003900000 */
[----:B------:R-:W2:Y:S02]  /*2a70*/  @!P0 SYNCS.PHASECHK.TRANS64 P0, [R0+URZ+0x80], R3 ;  /* 0x00008003000085a7 */ /* 0x000ea400080010ff */
[----:B--2---:R-:W-:Y:S05]  /*2a80*/  @P0 EXIT ;  /* 0x000000000000094d */ /* 0x004fea0003800000 */
[----:B------:R-:W-:Y:S05]  /*2a90*/  BRA `(.L_x_48) ;  /* 0xfffffffc00ec7947 */ /* 0x000fea000383ffff */
.L_x_41:
[----:B------:R-:W-:-:S09]  /*2aa0*/  UISETP.NE.AND UP1, UPT, UR8, URZ, UPT ;  /* 0x000000ff0800728c */ /* 0x000fd2000bf25270 */
[----:B------:R-:W-:Y:S05]  /*2ab0*/  BRA.U UP1, `(.L_x_49) ;  /* 0x0000000d01947547 */ /* 0x000fea000b800000 */
[----:B------:R-:W-:Y:S01]  /*2ac0*/  UMOV UR4, 0x40 ;  /* 0x0000004000047882 */ /* 0x000fe20000000000 */
[----:B------:R-:W-:Y:S01]  /*2ad0*/  NOP ;  /* 0x0000000000007918 */ /* 0x000fe20000000000 */
[----:B------:R-:W-:Y:S01]  /*2ae0*/  ULEA UR4, UR37, UR4, 0x18 ;  /* 0x0000000425047291 */ /* 0x000fe2000f8ec0ff */
[----:B------:R-:W-:Y:S02]  /*2af0*/  UMOV UR5, 0x400 ;  /* 0x0000040000057882 */ /* 0x000fe40000000000 */
[----:B------:R-:W-:-:S06]  /*2b00*/  ULEA UR37, UR37, UR5, 0x18 ;  /* 0x0000000525257291 */ /* 0x000fcc000f8ec0ff */
[----:B------:R-:W1:Y:S02]  /*2b10*/  LDS.U8 R0, [UR4+0x1c] ;  /* 0x00001c04ff007984 */ /* 0x000e640008000000 */
[----:B-1----:R-:W-:-:S13]  /*2b20*/  ISETP.NE.AND P0, PT, R0, RZ, PT ;  /* 0x000000ff0000720c */ /* 0x002fda0003f05270 */
[----:B------:R-:W-:Y:S05]  /*2b30*/  @P0 BRA `(.L_x_50) ;  /* 0x0000000000580947 */ /* 0x000fea0003800000 */
[----:B------:R-:W-:-:S13]  /*2b40*/  ELECT P0, URZ, PT ;  /* 0x0000000000ff782f */ /* 0x000fda0003800000 */
[----:B------:R-:W-:Y:S05]  /*2b50*/  @!P0 BRA `(.L_x_51) ;  /* 0x0000000000608947 */ /* 0x000fea0003800000 */
[----:B------:R-:W-:Y:S01]  /*2b60*/  UMOV UR5, 0x10 ;  /* 0x0000001000057882 */ /* 0x000fe20000000000 */
[----:B------:R-:W-:Y:S01]  /*2b70*/  HFMA2 R0, -RZ, RZ, 0, 5.9604644775390625e-08 ;  /* 0x00000001ff007431 */ /* 0x000fe200000001ff */
[----:B------:R-:W-:-:S03]  /*2b80*/  MOV R2, 0xffff ;  /* 0x0000ffff00027802 */ /* 0x000fc60000000f00 */
[----:B------:R-:W-:Y:S04]  /*2b90*/  DEPBAR.LE SB1, 0x36 ;  /* 0x00009d800000791a */ /* 0x000fe80000000000 */
[----:B------:R-:W1:Y:S02]  /*2ba0*/  UTCATOMSWS.FIND_AND_SET.ALIGN UP0, UR5, UR5 ;  /* 0x00000005000575e3 */ /* 0x000e640008000800 */
[----:B-1----:R-:W-:Y:S01]  /*2bb0*/  MOV R3, UR5 ;  /* 0x0000000500037c02 */ /* 0x002fe20008000f00 */
[----:B------:R-:W-:Y:S06]  /*2bc0*/  BRA.U UP0, `(.L_x_52) ;  /* 0x0000000100187547 */ /* 0x000fec000b800000 */
.L_x_53:
[----:B------:R-:W-:Y:S05]  /*2bd0*/  NANOSLEEP 0x64 ;  /* 0x000000640000795d */ /* 0x000fea0003800000 */
[----:B------:R-:W-:-:S05]  /*2be0*/  UMOV UR5, 0x10 ;  /* 0x0000001000057882 */ /* 0x000fca0000000000 */
[----:B------:R-:W-:Y:S04]  /*2bf0*/  DEPBAR.LE SB1, 0x36 ;  /* 0x00009d800000791a */ /* 0x000fe80000000000 */
[----:B------:R-:W1:Y:S02]  /*2c00*/  UTCATOMSWS.FIND_AND_SET.ALIGN UP0, UR5, UR5 ;  /* 0x00000005000575e3 */ /* 0x000e640008000800 */
[----:B-1----:R-:W-:Y:S01]  /*2c10*/  MOV R3, UR5 ;  /* 0x0000000500037c02 */ /* 0x002fe20008000f00 */
[----:B------:R-:W-:Y:S05]  /*2c20*/  BRA.U !UP0, `(.L_x_53) ;  /* 0xfffffffd08e87547 */ /* 0x000fea000b83ffff */
.L_x_52:
[-C--:B------:R-:W-:Y:S02]  /*2c30*/  SHF.L.U32 R2, R2, R3.reuse, RZ ;  /* 0x0000000302027219 */ /* 0x080fe400000006ff */
[----:B------:R-:W-:Y:S01]  /*2c40*/  SHF.L.U32 R0, R0, R3, RZ ;  /* 0x0000000300007219 */ /* 0x000fe200000006ff */
[----:B------:R-:W-:Y:S02]  /*2c50*/  IMAD.SHL.U32 R3, R3, 0x20, RZ ;  /* 0x0000002003037824 */ /* 0x000fe400078e00ff */
[----:B------:R1:W-:Y:S04]  /*2c60*/  ATOMS.OR RZ, [UR4+0x14], R2 ;  /* 0x00001402ffff798c */ /* 0x0003e8000b000004 */
[----:B------:R1:W-:Y:S04]  /*2c70*/  ATOMS.OR RZ, [UR4+0x18], R0 ;  /* 0x00001800ffff798c */ /* 0x0003e8000b000004 */
[----:B------:R1:W-:Y:S01]  /*2c80*/  STS [UR37+0x120], R3 ;  /* 0x00012003ff007988 */ /* 0x0003e20008000825 */
[----:B------:R-:W-:Y:S05]  /*2c90*/  BRA `(.L_x_51) ;  /* 0x0000000000107947 */ /* 0x000fea0003800000 */
.L_x_50:
[----:B------:R-:W-:Y:S02]  /*2ca0*/  MOV R0, 0xffffffff ;  /* 0xffffffff00007802 */ /* 0x000fe40000000f00 */
[----:B------:R-:W-:-:S03]  /*2cb0*/  MOV R2, 0x2ce0 ;  /* 0x00002ce000027802 */ /* 0x000fc60000000f00 */
[----:B------:R1:W-:Y:S04]  /*2cc0*/  STS [UR37+0x120], R0 ;  /* 0x00012000ff007988 */ /* 0x0003e80008000825 */
[----:B-1-3-5:R-:W-:Y:S05]  /*2cd0*/  CALL.REL.NOINC `($__internal_1_$__cuda_sm10x_tcgen05_guardrail_trap_phase_invalid_during_alloc) ;  /* 0x0000003c00587944 */ /* 0x02afea0003c00000 */
.L_x_51:
[----:B------:R-:W-:Y:S05]  /*2ce0*/  WARPSYNC.ALL ;  /* 0x0000000000007948 */ /* 0x000fea0003800000 */
[----:B------:R-:W2:Y:S01]  /*2cf0*/  S2UR UR6, SR_CgaCtaId ;  /* 0x00000000000679c3 */ /* 0x000ea20000008800 */
[----:B------:R-:W-:Y:S01]  /*2d00*/  UMOV UR4, 0x400 ;  /* 0x0000040000047882 */ /* 0x000fe20000000000 */
[----:B------:R-:W-:-:S06]  /*2d10*/  NOP ;  /* 0x0000000000007918 */ /* 0x000fcc0000000000 */
[----:B------:R-:W-:Y:S06]  /*2d20*/  BAR.ARV 0x6, 0xa0 ;  /* 0x0182800000007b1d */ /* 0x000fec0000002000 */
[----:B------:R-:W4:Y:S01]  /*2d30*/  LDCU UR7, c[0x0][0x38c] ;  /* 0x00007180ff0777ac */ /* 0x000f220008000800 */
[----:B------:R-:W-:Y:S01]  /*2d40*/  IMAD.MOV.U32 R11, RZ, RZ, 0x1 ;  /* 0x00000001ff0b7424 */ /* 0x000fe200078e00ff */
[----:B------:R-:W-:Y:S01]  /*2d50*/  CS2R R8, SRZ ;  /* 0x0000000000087805 */ /* 0x000fe2000001ff00 */
[----:B------:R-:W-:Y:S01]  /*2d60*/  IMAD.MOV.U32 R10, RZ, RZ, RZ ;  /* 0x000000ffff0a7224 */ /* 0x000fe200078e00ff */
[----:B------:R-:W-:Y:S01]  /*2d70*/  UMOV UR18, URZ ;  /* 0x000000ff00127c82 */ /* 0x000fe20008000000 */
[----:B------:R-:W-:Y:S01]  /*2d80*/  UMOV UR17, URZ ;  /* 0x000000ff00117c82 */ /* 0x000fe20008000000 */
[----:B------:R-:W-:Y:S01]  /*2d90*/  UMOV UR22, 0x0 ;  /* 0x0000000000167882 */ /* 0x000fe20000000000 */
[----:B------:R-:W-:Y:S01]  /*2da0*/  UMOV UR23, 0x4100490 ;  /* 0x0410049000177882 */ /* 0x000fe20000000000 */
[----:B------:R-:W-:Y:S01]  /*2db0*/  UMOV UR20, 0x0 ;  /* 0x0000000000147882 */ /* 0x000fe20000000000 */
[----:B------:R-:W-:Y:S01]  /*2dc0*/  UMOV UR21, 0x4100490 ;  /* 0x0410049000157882 */ /* 0x000fe20000000000 */
[----:B--2---:R-:W-:Y:S01]  /*2dd0*/  ULEA UR6, UR6, UR4, 0x18 ;  /* 0x0000000406067291 */ /* 0x004fe2000f8ec0ff */
[----:B------:R-:W2:Y:S03]  /*2de0*/  LDCU UR4, c[0x0][0x38c] ;  /* 0x00007180ff0477ac */ /* 0x000ea60008000800 */
[----:B------:R-:W-:-:S02]  /*2df0*/  UIADD3 UR11, UPT, UPT, UR6, 0x2400, URZ ;  /* 0x00002400060b7890 */ /* 0x000fc4000fffe0ff */
[----:B----4-:R-:W-:-:S03]  /*2e00*/  UIADD3 UR7, UPT, UPT, UR7, 0x3f, URZ ;  /* 0x0000003f07077890 */ /* 0x010fc6000fffe0ff */
[----:B-1----:R-:W1:Y:S01]  /*2e10*/  LDS R0, [UR6+0x120] ;  /* 0x00012006ff007984 */ /* 0x002e620008000800 */
[----:B------:R-:W-:Y:S02]  /*2e20*/  UIADD3 UR12, UPT, UPT, UR6, 0x7400, URZ ;  /* 0x00007400060c7890 */ /* 0x000fe4000fffe0ff */
[----:B------:R-:W-:Y:S02]  /*2e30*/  USHF.R.S32.HI UR5, URZ, 0x1f, UR7 ;  /* 0x0000001fff057899 */ /* 0x000fe40008011407 */
[----:B------:R-:W-:Y:S02]  /*2e40*/  USHF.R.U32.HI UR11, URZ, 0x4, UR11 ;  /* 0x00000004ff0b7899 */ /* 0x000fe4000801160b */
[----:B------:R-:W-:Y:S02]  /*2e50*/  ULEA.HI UR5, UR5, UR7, URZ, 0x6 ;  /* 0x0000000705057291 */ /* 0x000fe4000f8f30ff */
[----:B------:R-:W-:Y:S02]  /*2e60*/  USHF.R.U32.HI UR12, URZ, 0x4, UR12 ;  /* 0x00000004ff0c7899 */ /* 0x000fe4000801160c */
[----:B------:R-:W-:-:S02]  /*2e70*/  USHF.R.S32.HI UR5, URZ, 0x6, UR5 ;  /* 0x00000006ff057899 */ /* 0x000fc40008011405 */
[----:B------:R-:W-:Y:S02]  /*2e80*/  ULOP3.LUT UR11, UR11, 0x3fff, URZ, 0xc0, !UPT ;  /* 0x00003fff0b0b7892 */ /* 0x000fe4000f8ec0ff */
[----:B------:R-:W-:Y:S02]  /*2e90*/  UISETP.LT.AND UP0, UPT, UR5, 0x1, UPT ;  /* 0x000000010500788c */ /* 0x000fe4000bf01270 */
[----:B------:R-:W-:Y:S02]  /*2ea0*/  ULOP3.LUT UR12, UR12, 0x3fff, URZ, 0xc0, !UPT ;  /* 0x00003fff0c0c7892 */ /* 0x000fe4000f8ec0ff */
[----:B------:R-:W-:Y:S02]  /*2eb0*/  USEL UR10, UR5, 0x1, !UP0 ;  /* 0x00000001050a7887 */ /* 0x000fe4000c000000 */
[----:B------:R-:W-:Y:S02]  /*2ec0*/  ULOP3.LUT UR11, UR11, 0x10000, URZ, 0xfc, !UPT ;  /* 0x000100000b0b7892 */ /* 0x000fe4000f8efcff */
[----:B------:R-:W-:-:S02]  /*2ed0*/  ULOP3.LUT UR12, UR12, 0x10000, URZ, 0xfc, !UPT ;  /* 0x000100000c0c7892 */ /* 0x000fc4000f8efcff */
[----:B------:R-:W-:Y:S02]  /*2ee0*/  UIADD3 UR10, UPT, UPT, -UR10, URZ, URZ ;  /* 0x000000ff0a0a7290 */ /* 0x000fe4000fffe1ff */
[----:B--2---:R-:W-:Y:S01]  /*2ef0*/  UISETP.GE.AND UP3, UPT, UR4, 0x1, UPT ;  /* 0x000000010400788c */ /* 0x004fe2000bf66270 */
[----:B-1----:R-:W-:-:S15]  /*2f00*/  R2UR UR19, R0 ;  /* 0x00000000001372ca */ /* 0x002fde00000e0000 */
.L_x_60:
[----:B------:R-:W-:Y:S02]  /*2f10*/  LEA R0, R10, UR6, 0x3 ;  /* 0x000000060a007c11 */ /* 0x000fe4000f8e18ff */
[----:B------:R-:W-:Y:S02]  /*2f20*/  SHF.L.U32 R5, R9, 0x1f, RZ ;  /* 0x0000001f09057819 */ /* 0x000fe400000006ff */
[----:B------:R-:W-:Y:S01]  /*2f30*/  PLOP3.LUT P0, PT, PT, PT, UP3, 0x80, 0x8 ;  /* 0x000000000008781c */ /* 0x000fe20003f0f038 */
[----:B------:R-:W-:Y:S01]  /*2f40*/  VIADD R3, R0, 0x80 ;  /* 0x0000008000037836 */ /* 0x000fe20000000000 */
[----:B-1----:R-:W1:Y:S02]  /*2f50*/  SYNCS.PHASECHK.TRANS64.TRYWAIT P1, [R0+URZ+0x70], R5 ;  /* 0x00007005000075a7 */ /* 0x002e6400080211ff */
[----:B-1--4-:R-:W-:Y:S09]  /*2f60*/  @!P1 BRA `(.L_x_54) ;  /* 0x0000003400809947 */ /* 0x012ff20003800000 */
.L_x_113:
[----:B------:R-:W-:Y:S01]  /*2f70*/  LEA R4, R10, UR6, 0x4 ;  /* 0x000000060a047c11 */ /* 0x000fe2000f8e20ff */
[----:B------:R-:W-:Y:S01]  /*2f80*/  @UP3 ULEA UR4, UR17, UR6, 0x3 ;  /* 0x0000000611043291 */ /* 0x000fe2000f8e18ff */
[----:B------:R-:W-:Y:S01]  /*2f90*/  PLOP3.LUT P2, PT, PT, PT, PT, 0x80, 0x8 ;  /* 0x000000000008781c */ /* 0x000fe20003f4f070 */
[----:B------:R-:W-:Y:S01]  /*2fa0*/  ULEA UR8, UR18, UR6, 0x3 ;  /* 0x0000000612087291 */ /* 0x000fe2000f8e18ff */
[----:B------:R-:W-:Y:S02]  /*2fb0*/  PRMT R3, RZ, 0x654, R3 ;  /* 0x00000654ff037816 */ /* 0x000fe40000000003 */
[----:B-1----:R-:W1:Y:S01]  /*2fc0*/  LDS.128 R4, [R4+0x100] ;  /* 0x0001000004047984 */ /* 0x002e620000000c00 */
[----:B------:R-:W-:Y:S02]  /*2fd0*/  @P0 SHF.L.U32 R2, R8, 0x1f, RZ ;  /* 0x0000001f08020819 */ /* 0x000fe400000006ff */
[----:B------:R-:W-:Y:S01]  /*2fe0*/  SHF.L.U32 R0, R11, 0x1f, RZ ;  /* 0x0000001f0b007819 */ /* 0x000fe200000006ff */
[----:B------:R-:W-:Y:S01]  /*2ff0*/  @!PT LDS RZ, [RZ] ;  /* 0x00000000fffff984 */ /* 0x000fe20000000800 */
[----:B------:R-:W-:Y:S01]  /*3000*/  @!PT LDS RZ, [RZ] ;  /* 0x00000000fffff984 */ /* 0x000fe20000000800 */
[----:B------:R-:W-:Y:S01]  /*3010*/  @!PT LDS RZ, [RZ] ;  /* 0x00000000fffff984 */ /* 0x000fe20000000800 */
[----:B------:R-:W-:Y:S01]  /*3020*/  @!PT LDS RZ, [RZ] ;  /* 0x00000000fffff984 */ /* 0x000fe20000000800 */
[----:B------:R2:W-:Y:S06]  /*3030*/  MEMBAR.ALL.CTA ;  /* 0x0000000000007992 */ /* 0x0005ec0000008000 */
[----:B--2---:R-:W2:Y:S02]  /*3040*/  FENCE.VIEW.ASYNC.S ;  /* 0x00000000000073c6 */ /* 0x004ea40000000000 */
[----:B--2---:R2:W-:Y:S01]  /*3050*/  SYNCS.ARRIVE.TRANS64.RED.A1T0 RZ, [R3+URZ], RZ ;  /* 0x000000ff03ff79a7 */ /* 0x0045e200081004ff */
[----:B------:R2:W4:Y:S01]  /*3060*/  @P0 SYNCS.PHASECHK.TRANS64.TRYWAIT P2, [UR4], R2 ;  /* 0x00000002ff0005a7 */ /* 0x0005220008041104 */
[----:B------:R-:W-:Y:S01]  /*3070*/  ULEA.HI UR4, UR18, UR18, URZ, 0x1 ;  /* 0x0000001212047291 */ /* 0x000fe2000f8f08ff */
[----:B-1----:R-:W-:-:S03]  /*3080*/  LOP3.LUT P1, RZ, R6, 0x1, RZ, 0xc0, !PT ;  /* 0x0000000106ff7812 */ /* 0x002fc6000782c0ff */
[----:B------:R-:W-:Y:S02]  /*3090*/  USHF.L.U32 UR9, UR4, 0x5, URZ ;  /* 0x0000000504097899 */ /* 0x000fe400080006ff */
[----:B------:R-:W-:Y:S02]  /*30a0*/  ULOP3.LUT UR4, UR4, 0xffe, URZ, 0xc0, !UPT ;  /* 0x00000ffe04047892 */ /* 0x000fe4000f8ec0ff */
[----:B------:R-:W-:Y:S02]  /*30b0*/  ULOP3.LUT UR9, UR9, 0xffffffc0, URZ, 0xc0, !UPT ;  /* 0xffffffc009097892 */ /* 0x000fe4000f8ec0ff */
[----:B------:R-:W-:Y:S02]  /*30c0*/  UIADD3 UR4, UPT, UPT, -UR4, UR18, URZ ;  /* 0x0000001204047290 */ /* 0x000fe4000fffe1ff */
[----:B------:R-:W-:Y:S01]  /*30d0*/  UIADD3 UR9, UPT, UPT, UR19, UR9, URZ ;  /* 0x0000000913097290 */ /* 0x000fe2000fffe0ff */
[----:B------:R-:W1:Y:S03]  /*30e0*/  SYNCS.PHASECHK.TRANS64.TRYWAIT P0, [UR8+0xb0], R0 ;  /* 0x0000b000ff0075a7 */ /* 0x000e660008001108 */
[----:B------:R-:W-:Y:S01]  /*30f0*/  ULEA UR9, UR4, UR9, 0x14 ;  /* 0x0000000904097291 */ /* 0x000fe2000f8ea0ff */
[----:B-12-4-:R-:W-:Y:S11]  /*3100*/  @!P0 BRA `(.L_x_55) ;  /* 0x00000034002c8947 */ /* 0x016ff60003800000 */
.L_x_115:
[----:B------:R-:W-:Y:S01]  /*3110*/  IADD3 R10, PT, PT, R10, 0x1, RZ ;  /* 0x000000010a0a7810 */ /* 0x000fe20007ffe0ff */
[----:B------:R-:W-:Y:S06]  /*3120*/  BRA.U !UP3, `(.L_x_56) ;  /* 0x000000010b987547 */ /* 0x000fec000b800000 */
[----:B------:R-:W-:Y:S01]  /*3130*/  UPLOP3.LUT UP4, UPT, UPT, UPT, UPT, 0x40, 0x4 ;  /* 0x000000000004789c */ /* 0x000fe20003f8e870 */
[----:B------:R-:W-:Y:S01]  /*3140*/  UMOV UR16, UR10 ;  /* 0x0000000a00107c82 */ /* 0x000fe20008000000 */
[----:B------:R-:W-:Y:S01]  /*3150*/  UMOV UR15, UR5 ;  /* 0x00000005000f7c82 */ /* 0x000fe20008000000 */
[----:B------:R-:W-:-:S08]  /*3160*/  UMOV UR14, UR17 ;  /* 0x00000011000e7c82 */ /* 0x000fd00008000000 */
.L_x_59:
[----:B------:R-:W-:Y:S02]  /*3170*/  UIADD3 UR16, UPT, UPT, UR16, 0x1, URZ ;  /* 0x0000000110107890 */ /* 0x000fe4000fffe0ff */
[----:B--2---:R-:W-:Y:S02]  /*3180*/  ULEA UR7, UR14, UR6, 0x3 ;  /* 0x000000060e077291 */ /* 0x004fe4000f8e18ff */
[----:B------:R-:W-:Y:S01]  /*3190*/  UISETP.NE.AND UP0, UPT, UR16, URZ, UPT ;  /* 0x000000ff1000728c */ /* 0x000fe2000bf05270 */
[----:B----4-:R-:W-:Y:S10]  /*31a0*/  @P2 BRA `(.L_x_57) ;  /* 0x00000000000c2947 */ /* 0x010ff40003800000 */
[----:B-1----:R-:W-:Y:S04]  /*31b0*/  SHF.L.U32 R3, R8, 0x1f, RZ ;  /* 0x0000001f08037819 */ /* 0x002fe800000006ff */
[----:B------:R-:W1:Y:S02]  /*31c0*/  SYNCS.PHASECHK.TRANS64.TRYWAIT P0, [UR7], R3 ;  /* 0x00000003ff0075a7 */ /* 0x000e640008001107 */
[----:B-1----:R-:W-:Y:S05]  /*31d0*/  @!P0 BRA `(.L_x_58) ;  /* 0x0000003400108947 */ /* 0x002fea0003800000 */
.L_x_57:
[----:B------:R-:W-:Y:S01]  /*31e0*/  UISETP.NE.AND UP1, UPT, UR15, 0x1, UPT ;  /* 0x000000010f00788c */ /* 0x000fe2000bf25270 */
[----:B------:R-:W-:Y:S01]  /*31f0*/  PLOP3.LUT P2, PT, PT, PT, PT, 0x80, 0x8 ;  /* 0x000000000008781c */ /* 0x000fe20003f4f070 */
[----:B------:R-:W-:Y:S02]  /*3200*/  UIADD3 UR17, UPT, UPT, UR14, 0x1, URZ ;  /* 0x000000010e117890 */ /* 0x000fe4000fffe0ff */
[----:B------:R-:W-:Y:S02]  /*3210*/  ULEA UR24, UR14, UR12, 0x8 ;  /* 0x0000000c0e187291 */ /* 0x000fe4000f8e40ff */
[----:B------:R-:W-:Y:S01]  /*3220*/  UISETP.NE.AND UP2, UPT, UR17, 0x5, UPT ;  /* 0x000000051100788c */ /* 0x000fe2000bf45270 */
[----:B------:R-:W-:Y:S01]  /*3230*/  PLOP3.LUT P0, PT, PT, PT, UP1, 0x80, 0x8 ;  /* 0x000000000008781c */ /* 0x000fe20003f0f018 */
[----:B------:R-:W-:Y:S02]  /*3240*/  ULEA UR26, UR14, UR11, 0x8 ;  /* 0x0000000b0e1a7291 */ /* 0x000fe4000f8e40ff */
[----:B------:R-:W-:Y:S02]  /*3250*/  USEL UR13, URZ, 0x1, UP2 ;  /* 0x00000001ff0d7887 */ /* 0x000fe40009000000 */
[----:B------:R-:W-:Y:S02]  /*3260*/  USEL UR17, UR17, URZ, UP2 ;  /* 0x000000ff11117287 */ /* 0x000fe40009000000 */
[----:B------:R-:W-:Y:S02]  /*3270*/  UIADD3 UR30, UPT, UPT, UR24, 0x2, URZ ;  /* 0x00000002181e7890 */ /* 0x000fe4000fffe0ff */
[----:B------:R-:W-:Y:S01]  /*3280*/  @UP1 ULEA UR4, UR17, UR6, 0x3 ;  /* 0x0000000611041291 */ /* 0x000fe2000f8e18ff */
[----:B------:R-:W-:Y:S01]  /*3290*/  LOP3.LUT R8, R8, UR13, RZ, 0x3c, !PT ;  /* 0x0000000d08087c12 */ /* 0x000fe2000f8e3cff */
[----:B------:R-:W-:Y:S02]  /*32a0*/  UIADD3 UR28, UPT, UPT, UR26, 0x2, URZ ;  /* 0x000000021a1c7890 */ /* 0x000fe4000fffe0ff */
[----:B------:R-:W-:Y:S01]  /*32b0*/  UIADD3 UR7, UPT, UPT, UR7, 0x28, URZ ;  /* 0x0000002807077890 */ /* 0x000fe2000fffe0ff */
[----:B-1----:R-:W-:Y:S01]  /*32c0*/  @P0 SHF.L.U32 R0, R8, 0x1f, RZ ;  /* 0x0000001f08000819 */ /* 0x002fe200000006ff */
[----:B------:R-:W-:Y:S01]  /*32d0*/  UMOV UR25, 0x80004020 ;  /* 0x8000402000197882 */ /* 0x000fe20000000000 */
[----:B------:R-:W-:Y:S01]  /*32e0*/  UMOV UR27, 0x80004020 ;  /* 0x80004020001b7882 */ /* 0x000fe20000000000 */
[----:B------:R-:W-:Y:S01]  /*32f0*/  UMOV UR31, 0x80004020 ;  /* 0x80004020001f7882 */ /* 0x000fe20000000000 */
[----:B------:R2:W4:Y:S01]  /*3300*/  @P0 SYNCS.PHASECHK.TRANS64.TRYWAIT P2, [UR4], R0 ;  /* 0x00000000ff0005a7 */ /* 0x0005220008041104 */
[----:B------:R-:W-:Y:S01]  /*3310*/  UIADD3 UR15, UPT, UPT, UR15, -0x1, URZ ;  /* 0xffffffff0f0f7890 */ /* 0x000fe2000fffe0ff */
[----:B------:R2:W-:Y:S01]  /*3320*/  UTCQMMA gdesc[UR26], gdesc[UR24], tmem[UR9], tmem[UR22], idesc[UR23], UP4 ;  /* 0x00ff16181a0075ea */ /* 0x0005e2000a000309 */
[----:B------:R-:W-:Y:S01]  /*3330*/  UPLOP3.LUT UP4, UPT, UPT, UPT, UPT, 0x80, 0x8 ;  /* 0x000000000008789c */ /* 0x000fe20003f8f070 */
[----:B------:R-:W-:Y:S01]  /*3340*/  UMOV UR29, 0x80004020 ;  /* 0x80004020001d7882 */ /* 0x000fe20000000000 */
[----:B------:R-:W-:Y:S01]  /*3350*/  UMOV UR14, UR17 ;  /* 0x00000011000e7c82 */ /* 0x000fe20008000000 */
[----:B------:R2:W-:Y:S01]  /*3360*/  UTCQMMA gdesc[UR28], gdesc[UR30], tmem[UR9], tmem[UR20], idesc[UR21], UPT ;  /* 0x00ff141e1c0075ea */ /* 0x0005e2000b800309 */
[----:B------:R2:W-:Y:S01]  /*3370*/  UTCBAR [UR7], URZ ;  /* 0x000000ff070073e9 */ /* 0x0005e200080000ff */
[----:B------:R-:W-:Y:S06]  /*3380*/  BRA.U UP0, `(.L_x_59) ;  /* 0xfffffffd00787547 */ /* 0x000fec000b83ffff */
.L_x_56:
[----:B------:R-:W-:Y:S01]  /*3390*/  UIADD3 UR18, UPT, UPT, UR18, 0x1, URZ ;  /* 0x0000000112127890 */ /* 0x000fe2000fffe0ff */
[C---:B------:R-:W-:Y:S01]  /*33a0*/  ISETP.NE.AND P0, PT, R10.reuse, 0x2, PT ;  /* 0x000000020a00780c */ /* 0x040fe20003f05270 */
[----:B------:R-:W-:Y:S02]  /*33b0*/  UIADD3 UR8, UPT, UPT, UR8, 0x90, URZ ;  /* 0x0000009008087890 */ /* 0x000fe4000fffe0ff */
[----:B------:R-:W-:Y:S01]  /*33c0*/  UISETP.NE.AND UP0, UPT, UR18, 0x4, UPT ;  /* 0x000000041200788c */ /* 0x000fe2000bf05270 */
[----:B-12---:R-:W-:Y:S02]  /*33d0*/  SEL R0, RZ, 0x1, P0 ;  /* 0x00000001ff007807 */ /* 0x006fe40000000000 */
[----:B------:R-:W-:Y:S01]  /*33e0*/  SEL R10, R10, RZ, P0 ;  /* 0x000000ff0a0a7207 */ /* 0x000fe20000000000 */
[----:B------:R-:W-:Y:S01]  /*33f0*/  USEL UR4, URZ, 0x1, UP0 ;  /* 0x00000001ff047887 */ /* 0x000fe20008000000 */
[----:B------:R-:W-:Y:S01]  /*3400*/  LOP3.LUT R9, R9, R0, RZ, 0x3c, !PT ;  /* 0x0000000009097212 */ /* 0x000fe200078e3cff */
[----:B------:R-:W-:Y:S01]  /*3410*/  USEL UR18, UR18, URZ, UP0 ;  /* 0x000000ff12127287 */ /* 0x000fe20008000000 */
[----:B------:R1:W-:Y:S03]  /*3420*/  UTCBAR [UR8], URZ ;  /* 0x000000ff080073e9 */ /* 0x0003e600080000ff */
[----:B------:R-:W-:Y:S01]  /*3430*/  LOP3.LUT R11, R11, UR4, RZ, 0x3c, !PT ;  /* 0x000000040b0b7c12 */ /* 0x000fe2000f8e3cff */
[----:B------:R-:W-:Y:S07]  /*3440*/  @P1 BRA `(.L_x_60) ;  /* 0xfffffff800b01947 */ /* 0x000fee000383ffff */
[----:B------:R-:W2:Y:S01]  /*3450*/  S2UR UR4, SR_CgaCtaId ;  /* 0x00000000000479c3 */ /* 0x000ea20000008800 */
[----:B------:R-:W-:Y:S01]  /*3460*/  ELECT P0, URZ, PT ;  /* 0x0000000000ff782f */ /* 0x000fe20003800000 */
[----:B------:R-:W-:Y:S01]  /*3470*/  IMAD.MOV.U32 R0, RZ, RZ, 0x1 ;  /* 0x00000001ff007424 */ /* 0x000fe200078e00ff */
[----:B------:R-:W-:Y:S01]  /*3480*/  UIADD3 UR6, UPT, UPT, UR6, 0xb0, URZ ;  /* 0x000000b006067890 */ /* 0x000fe2000fffe0ff */
[----:B------:R-:W-:Y:S01]  /*3490*/  SHF.L.U32 R3, R11, 0x1f, RZ ;  /* 0x0000001f0b037819 */ /* 0x000fe200000006ff */
[----:B------:R-:W-:-:S03]  /*34a0*/  UMOV UR5, 0x40 ;  /* 0x0000004000057882 */ /* 0x000fc60000000000 */
[----:B------:R-:W-:Y:S01]  /*34b0*/  UVIRTCOUNT.DEALLOC.SMPOOL 0x80 ;  /* 0x000000800000784c */ /* 0x000fe20000000000 */
[----:B--2---:R-:W-:Y:S02]  /*34c0*/  ULEA UR4, UR4, UR5, 0x18 ;  /* 0x0000000504047291 */ /* 0x004fe4000f8ec0ff */
[----:B------:R-:W-:-:S07]  /*34d0*/  ULEA UR5, UR18, UR6, 0x3 ;  /* 0x0000000612057291 */ /* 0x000fce000f8e18ff */
[----:B------:R2:W-:Y:S02]  /*34e0*/  @P0 STS.U8 [UR4+0x1c], R0 ;  /* 0x00001c00ff000988 */ /* 0x0005e40008000004 */
[----:B------:R-:W3:Y:S02]  /*34f0*/  SYNCS.PHASECHK.TRANS64.TRYWAIT P0, [UR5], R3 ;  /* 0x00000003ff0075a7 */ /* 0x000ee40008001105 */
[----:B--23--:R-:W-:Y:S05]  /*3500*/  @!P0 BRA `(.L_x_61) ;  /* 0x00000030005c8947 */ /* 0x00cfea0003800000 */
.L_x_118:
[----:B------:R-:W-:-:S04]  /*3510*/  UIADD3 UR7, UPT, UPT, UR18, 0x1, URZ ;  /* 0x0000000112077890 */ /* 0x000fc8000fffe0ff */
[----:B------:R-:W-:-:S04]  /*3520*/  UISETP.NE.AND UP0, UPT, UR7, 0x4, UPT ;  /* 0x000000040700788c */ /* 0x000fc8000bf05270 */
[----:B-1----:R-:W-:Y:S02]  /*3530*/  USEL UR8, URZ, 0x1, UP0 ;  /* 0x00000001ff087887 */ /* 0x002fe40008000000 */
[----:B------:R-:W-:-:S04]  /*3540*/  USEL UR7, UR7, URZ, UP0 ;  /* 0x000000ff07077287 */ /* 0x000fc80008000000 */
[----:B------:R-:W-:Y:S01]  /*3550*/  ULEA UR5, UR7, UR6, 0x3 ;  /* 0x0000000607057291 */ /* 0x000fe2000f8e18ff */
[----:B------:R-:W-:-:S04]  /*3560*/  LOP3.LUT R2, R11, UR8, RZ, 0x3c, !PT ;  /* 0x000000080b027c12 */ /* 0x000fc8000f8e3cff */
[----:B--2---:R-:W-:-:S04]  /*3570*/  SHF.L.U32 R3, R2, 0x1f, RZ ;  /* 0x0000001f02037819 */ /* 0x004fc800000006ff */
[----:B------:R-:W1:Y:S02]  /*3580*/  SYNCS.PHASECHK.TRANS64.TRYWAIT P0, [UR5], R3 ;  /* 0x00000003ff0075a7 */ /* 0x000e640008001105 */
[----:B-1----:R-:W-:Y:S05]  /*3590*/  @!P0 BRA `(.L_x_62) ;  /* 0x0000003000508947 */ /* 0x002fea0003800000 */
.L_x_120:
        /* <DEDUP_REMOVED lines=9> */
.L_x_122:
[----:B------:R-:W-:-:S04]  /*3630*/  UIADD3 UR7, UPT, UPT, UR7, 0x1, URZ ;  /* 0x0000000107077890 */ /* 0x000fc8000fffe0ff */
[----:B------:R-:W-:-:S04]  /*3640*/  UISETP.NE.AND UP0, UPT, UR7, 0x4, UPT ;  /* 0x000000040700788c */ /* 0x000fc8000bf05270 */
[----:B------:R-:W-:Y:S02]  /*3650*/  USEL UR5, URZ, 0x1, UP0 ;  /* 0x00000001ff057887 */ /* 0x000fe40008000000 */
[----:B------:R-:W-:-:S04]  /*3660*/  USEL UR7, UR7, URZ, UP0 ;  /* 0x000000ff07077287 */ /* 0x000fc80008000000 */
[----:B------:R-:W-:Y:S01]  /*3670*/  ULEA UR7, UR7, UR6, 0x3 ;  /* 0x0000000607077291 */ /* 0x000fe2000f8e18ff */
[----:B-1----:R-:W-:-:S04]  /*3680*/  LOP3.LUT R3, R2, UR5, RZ, 0x3c, !PT ;  /* 0x0000000502037c12 */ /* 0x002fc8000f8e3cff */
[----:B------:R-:W-:-:S04]  /*3690*/  SHF.L.U32 R3, R3, 0x1f, RZ ;  /* 0x0000001f03037819 */ /* 0x000fc800000006ff */
[----:B------:R-:W1:Y:S02]  /*36a0*/  SYNCS.PHASECHK.TRANS64.TRYWAIT P0, [UR7], R3 ;  /* 0x00000003ff0075a7 */ /* 0x000e640008001107 */
[----:B-1----:R-:W-:Y:S05]  /*36b0*/  @!P0 BRA `(.L_x_64) ;  /* 0x0000003000388947 */ /* 0x002fea0003800000 */
.L_x_124:
[----:B------:R-:W-:Y:S01]  /*36c0*/  NOP ;  /* 0x0000000000007918 */ /* 0x000fe20000000000 */
[----:B-1----:R-:W1:Y:S01]  /*36d0*/  LDS R0, [UR4+0x14] ;  /* 0x00001404ff007984 */ /* 0x002e620008000800 */
[----:B------:R-:W-:Y:S01]  /*36e0*/  ULOP3.LUT UR6, UR19, 0xffff, URZ, 0xc0, !UPT ;  /* 0x0000ffff13067892 */ /* 0x000fe2000f8ec0ff */
[----:B------:R-:W-:Y:S01]  /*36f0*/  UMOV UR8, 0xffff ;  /* 0x0000ffff00087882 */ /* 0x000fe20000000000 */
[----:B------:R-:W-:Y:S02]  /*3700*/  UMOV UR5, 0x1 ;  /* 0x0000000100057882 */ /* 0x000fe40000000000 */
[----:B------:R-:W-:-:S04]  /*3710*/  USHF.R.U32.HI UR6, URZ, 0x5, UR6 ;  /* 0x00000005ff067899 */ /* 0x000fc80008011606 */
[----:B------:R-:W-:Y:S02]  /*3720*/  USHF.L.U32 UR8, UR8, UR6, URZ ;  /* 0x0000000608087299 */ /* 0x000fe400080006ff */
[----:B------:R-:W-:-:S04]  /*3730*/  USHF.L.U32 UR5, UR5, UR6, URZ ;  /* 0x0000000605057299 */ /* 0x000fc800080006ff */
[----:B-1----:R-:W-:-:S04]  /*3740*/  LOP3.LUT R0, R0, UR8, RZ, 0xc0, !PT ;  /* 0x0000000800007c12 */ /* 0x002fc8000f8ec0ff */
[----:B------:R-:W-:-:S13]  /*3750*/  ISETP.NE.AND P0, PT, R0, UR8, PT ;  /* 0x0000000800007c0c */ /* 0x000fda000bf05270 */
[----:B------:R-:W-:Y:S05]  /*3760*/  @P0 BRA `(.L_x_65) ;  /* 0x0000000000580947 */ /* 0x000fea0003800000 */
[----:B------:R-:W1:Y:S02]  /*3770*/  LDS R0, [UR4+0x18] ;  /* 0x00001804ff007984 */ /* 0x000e640008000800 */
[----:B-1----:R-:W-:-:S04]  /*3780*/  LOP3.LUT R0, R0, UR5, RZ, 0xc0, !PT ;  /* 0x0000000500007c12 */ /* 0x002fc8000f8ec0ff */
[----:B------:R-:W-:-:S13]  /*3790*/  ISETP.NE.AND P0, PT, R0, UR5, PT ;  /* 0x0000000500007c0c */ /* 0x000fda000bf05270 */
[----:B------:R-:W-:Y:S05]  /*37a0*/  @P0 BRA `(.L_x_66) ;  /* 0x00000000003c0947 */ /* 0x000fea0003800000 */
[----:B------:R-:W1:Y:S01]  /*37b0*/  S2R R2, SR_LANEID ;  /* 0x0000000000027919 */ /* 0x000e620000000000 */
[----:B------:R-:W-:Y:S01]  /*37c0*/  ULOP3.LUT UR8, URZ, UR8, URZ, 0x33, !UPT ;  /* 0x00000008ff087292 */ /* 0x000fe2000f8e33ff */
[----:B------:R-:W-:Y:S01]  /*37d0*/  LOP3.LUT R4, RZ, UR5, RZ, 0x33, !PT ;  /* 0x00000005ff047c12 */ /* 0x000fe2000f8e33ff */
[----:B------:R-:W-:Y:S02]  /*37e0*/  VOTEU.ANY UR7, UPT, PT ;  /* 0x0000000000077886 */ /* 0x000fe400038e0100 */
[----:B------:R-:W-:Y:S01]  /*37f0*/  UFLO.U32 UR7, UR7 ;  /* 0x00000007000772bd */ /* 0x000fe200080e0000 */
[----:B------:R-:W2:Y:S01]  /*3800*/  REDUX UR5, R4 ;  /* 0x00000000040573c4 */ /* 0x000ea20000000000 */
[----:B------:R-:W-:-:S06]  /*3810*/  IMAD.U32 R0, RZ, RZ, UR8 ;  /* 0x00000008ff007e24 */ /* 0x000fcc000f8e00ff */
[----:B------:R3:W-:Y:S01]  /*3820*/  UTCATOMSWS.AND URZ, UR8 ;  /* 0x0000000800ff79e3 */ /* 0x0007e20008000000 */
[----:B------:R-:W4:Y:S01]  /*3830*/  REDUX UR6, R0 ;  /* 0x00000000000673c4 */ /* 0x000f220000000000 */
[----:B-1----:R-:W-:Y:S01]  /*3840*/  ISETP.EQ.U32.AND P0, PT, R2, UR7, PT ;  /* 0x0000000702007c0c */ /* 0x002fe2000bf02070 */
[----:B--2---:R-:W-:Y:S01]  /*3850*/  IMAD.U32 R2, RZ, RZ, UR5 ;  /* 0x00000005ff027e24 */ /* 0x004fe2000f8e00ff */
[----:B----4-:R-:W-:-:S11]  /*3860*/  MOV R3, UR6 ;  /* 0x0000000600037c02 */ /* 0x010fd60008000f00 */
[----:B------:R3:W-:Y:S04]  /*3870*/  @P0 ATOMS.AND RZ, [UR4+0x14], R3 ;  /* 0x00001403ffff098c */ /* 0x0007e8000a800004 */
[----:B------:R3:W-:Y:S01]  /*3880*/  @P0 ATOMS.AND RZ, [UR4+0x18], R2 ;  /* 0x00001802ffff098c */ /* 0x0007e2000a800004 */
[----:B------:R-:W-:Y:S05]  /*3890*/  BRA `(.L_x_67) ;  /* 0x0000000000147947 */ /* 0x000fea0003800000 */
.L_x_66:
[----:B------:R-:W-:Y:S02]  /*38a0*/  MOV R2, 0x38c0 ;  /* 0x000038c000027802 */ /* 0x000fe40000000f00 */
[----:B----45:R-:W-:Y:S05]  /*38b0*/  CALL.REL.NOINC `($__internal_0_$__cuda_sm10x_tcgen05_guardrail_trap_col_being_dealloced_not_returned_by_alloc) ;  /* 0x0000003000547944 */ /* 0x030fea0003c00000 */
[----:B------:R-:W-:Y:S05]  /*38c0*/  BRA `(.L_x_67) ;  /* 0x0000000000087947 */ /* 0x000fea0003800000 */
.L_x_65:
[----:B------:R-:W-:Y:S02]  /*38d0*/  MOV R2, 0x38f0 ;  /* 0x000038f000027802 */ /* 0x000fe40000000f00 */
[----:B----45:R-:W-:Y:S05]  /*38e0*/  CALL.REL.NOINC `($__internal_2_$__cuda_sm10x_tcgen05_guardrail_trap_unallocated_columns_being_dealloced) ;  /* 0x0000003000607944 */ /* 0x030fea0003c00000 */
.L_x_67:
[----:B------:R-:W-:Y:S01]  /*38f0*/  NOP ;  /* 0x0000000000007918 */ /* 0x000fe20000000000 */
[----:B---3--:R-:W-:Y:S05]  /*3900*/  EXIT ;  /* 0x000000000000794d */ /* 0x008fea0003800000 */
.L_x_49:
[----:B------:R-:W-:-:S09]  /*3910*/  UISETP.NE.OR UP2, UPT, UR8, 0x3, !UP2 ;  /* 0x000000030800788c */ /* 0x000fd2000d745670 */
[----:B------:R-:W-:Y:S05]  /*3920*/  BRA.U UP2, `(.L_x_68) ;  /* 0x0000000902c87547 */ /* 0x000fea000b800000 */
[----:B------:R-:W1:Y:S01]  /*3930*/  LDCU.64 UR6, c[0x0][0x888] ;  /* 0x00011100ff0677ac */ /* 0x000e620008000a00 */
[----:B------:R-:W2:Y:S01]  /*3940*/  LDC R0, c[0x0][0xb30] ;  /* 0x0002cc00ff007b82 */ /* 0x000ea20000000800 */
[----:B------:R-:W-:Y:S01]  /*3950*/  IMAD.MOV.U32 R30, RZ, RZ, 0x1 ;  /* 0x00000001ff1e7424 */ /* 0x000fe200078e00ff */
[----:B------:R-:W-:Y:S01]  /*3960*/  CS2R R28, SRZ ;  /* 0x00000000001c7805 */ /* 0x000fe2000001ff00 */
[----:B------:R-:W4:Y:S01]  /*3970*/  LDCU.64 UR4, c[0x0][0x890] ;  /* 0x00011200ff0477ac */ /* 0x000f220008000a00 */
[----:B------:R-:W-:Y:S01]  /*3980*/  IMAD.MOV.U32 R25, RZ, RZ, 0x1000 ;  /* 0x00001000ff197424 */ /* 0x000fe200078e00ff */
[----:B------:R-:W-:-:S03]  /*3990*/  UMOV UR8, 0x400 ;  /* 0x0000040000087882 */ /* 0x000fc60000000000 */
[----:B------:R-:W3:Y:S01]  /*39a0*/  LDC R19, c[0x0][0x370] ;  /* 0x0000dc00ff137b82 */ /* 0x000ee20000000800 */
[----:B------:R-:W-:-:S07]  /*39b0*/  UPLOP3.LUT UP1, UPT, UPT, UPT, UPT, 0x40, 0x4 ;  /* 0x000000000004789c */ /* 0x000fce0003f2e870 */
[----:B------:R-:W3:Y:S01]  /*39c0*/  LDC R2, c[0x0][0xb0c] ;  /* 0x0002c300ff027b82 */ /* 0x000ee20000000800 */
[----:B-1----:R-:W-:Y:S02]  /*39d0*/  UISETP.NE.U32.AND UP2, UPT, UR6, URZ, UPT ;  /* 0x000000ff0600728c */ /* 0x002fe4000bf45070 */
[----:B------:R-:W-:Y:S02]  /*39e0*/  ULEA UR6, UR37, UR8, 0x18 ;  /* 0x0000000825067291 */ /* 0x000fe4000f8ec0ff */
[----:B------:R-:W-:Y:S02]  /*39f0*/  UISETP.NE.AND.EX UP2, UPT, UR7, URZ, UPT, UP2 ;  /* 0x000000ff0700728c */ /* 0x000fe4000bf45320 */
[----:B------:R-:W-:Y:S01]  /*3a00*/  UIADD3 UR7, UPT, UPT, UR6, 0x50, URZ ;  /* 0x0000005006077890 */ /* 0x000fe2000fffe0ff */
[----:B------:R-:W1:Y:S01]  /*3a10*/  LDC R18, c[0x0][0xb20] ;  /* 0x0002c800ff127b82 */ /* 0x000e620000000800 */
[----:B----4-:R-:W-:Y:S01]  /*3a20*/  UISETP.NE.U32.AND UP3, UPT, UR4, URZ, UPT ;  /* 0x000000ff0400728c */ /* 0x010fe2000bf65070 */
[----:B--2---:R-:W-:Y:S01]  /*3a30*/  ISETP.NE.AND P1, PT, R0, 0x1, PT ;  /* 0x000000010000780c */ /* 0x004fe20003f25270 */
[----:B------:R-:W-:-:S02]  /*3a40*/  UPRMT UR37, UR37, 0x654, UR7 ;  /* 0x0000065425257896 */ /* 0x000fc40008000007 */
[----:B------:R-:W-:-:S03]  /*3a50*/  UISETP.NE.AND.EX UP3, UPT, UR5, URZ, UPT, UP3 ;  /* 0x000000ff0500728c */ /* 0x000fc6000bf65330 */
[----:B------:R-:W2:Y:S08]  /*3a60*/  LDC.64 R32, c[0x0][0x348] ;  /* 0x0000d200ff207b82 */ /* 0x000eb00000000a00 */
[----:B------:R-:W4:Y:S08]  /*3a70*/  LDC.64 R16, c[0x0][0xb10] ;  /* 0x0002c400ff107b82 */ /* 0x000f300000000a00 */
[----:B------:R-:W1:Y:S08]  /*3a80*/  LDC.64 R6, c[0x0][0xb18] ;  /* 0x0002c600ff067b82 */ /* 0x000e700000000a00 */
[----:B------:R-:W1:Y:S08]  /*3a90*/  LDC.64 R4, c[0x0][0xb28] ;  /* 0x0002ca00ff047b82 */ /* 0x000e700000000a00 */
[----:B---3--:R-:W1:Y:S02]  /*3aa0*/  LDC R24, c[0x0][0x374] ;  /* 0x0000dd00ff187b82 */ /* 0x008e640000000800 */
.L_x_76:
[C---:B------:R-:W-:Y:S02]  /*3ab0*/  LEA R0, R29.reuse, UR6, 0x3 ;  /* 0x000000061d007c11 */ /* 0x040fe4000f8e18ff */
[----:B------:R-:W-:Y:S02]  /*3ac0*/  SHF.L.U32 R3, R28, 0x1f, RZ ;  /* 0x0000001f1c037819 */ /* 0x000fe400000006ff */
[----:B------:R-:W-:Y:S02]  /*3ad0*/  LEA R20, R29, UR6, 0x4 ;  /* 0x000000061d147c11 */ /* 0x000fe4000f8e20ff */
[----:B---3--:R-:W3:Y:S02]  /*3ae0*/  SYNCS.PHASECHK.TRANS64.TRYWAIT P0, [R0+URZ+0x70], R3 ;  /* 0x00007003000075a7 */ /* 0x008ee400080011ff */
[----:B---3--:R-:W-:Y:S05]  /*3af0*/  @!P0 BRA `(.L_x_69) ;  /* 0x0000002c00408947 */ /* 0x008fea0003800000 */
.L_x_125:
[----:B------:R-:W-:Y:S01]  /*3b00*/  ISETP.GE.AND P0, PT, R40, 0x1, PT ;  /* 0x000000012800780c */ /* 0x000fe20003f06270 */
[----:B------:R-:W1:Y:S01]  /*3b10*/  LDS.128 R20, [R20+0x100] ;  /* 0x0001000014147984 */ /* 0x000e620000000c00 */
[----:B------:R-:W-:Y:S01]  /*3b20*/  ISETP.NE.U32.AND P4, PT, RZ, UR4, PT ;  /* 0x00000004ff007c0c */ /* 0x000fe2000bf85070 */
[----:B---3--:R-:W-:Y:S01]  /*3b30*/  VIADD R0, R0, 0x80 ;  /* 0x0000008000007836 */ /* 0x008fe20000000000 */
[----:B------:R-:W-:Y:S02]  /*3b40*/  SHF.L.U32 R26, R30, 0x1f, RZ ;  /* 0x0000001f1e1a7819 */ /* 0x000fe400000006ff */
[----:B------:R-:W-:Y:S02]  /*3b50*/  ISETP.NE.AND.EX P4, PT, RZ, UR5, PT, P4 ;  /* 0x00000005ff007c0c */ /* 0x000fe4000bf85340 */
[----:B------:R-:W-:Y:S01]  /*3b60*/  PRMT R0, RZ, 0x654, R0 ;  /* 0x00000654ff007816 */ /* 0x000fe20000000000 */
[----:B------:R-:W-:Y:S01]  /*3b70*/  @!PT LDS RZ, [RZ] ;  /* 0x00000000fffff984 */ /* 0x000fe20000000800 */
[----:B------:R-:W-:Y:S01]  /*3b80*/  @!PT LDS RZ, [RZ] ;  /* 0x00000000fffff984 */ /* 0x000fe20000000800 */
[----:B------:R-:W-:Y:S01]  /*3b90*/  @!PT LDS RZ, [RZ] ;  /* 0x00000000fffff984 */ /* 0x000fe20000000800 */
[----:B------:R-:W-:Y:S01]  /*3ba0*/  @!PT LDS RZ, [RZ] ;  /* 0x00000000fffff984 */ /* 0x000fe20000000800 */
[----:B------:R3:W-:Y:S06]  /*3bb0*/  MEMBAR.ALL.CTA ;  /* 0x0000000000007992 */ /* 0x0007ec0000008000 */
[----:B---3--:R-:W3:Y:S02]  /*3bc0*/  FENCE.VIEW.ASYNC.S ;  /* 0x00000000000073c6 */ /* 0x008ee40000000000 */
[----:B---3--:R3:W-:Y:S01]  /*3bd0*/  SYNCS.ARRIVE.TRANS64.RED.A1T0 RZ, [R0+URZ], RZ ;  /* 0x000000ff00ff79a7 */ /* 0x0087e200081004ff */
[----:B-1----:R-:W-:Y:S11]  /*3be0*/  LOP3.LUT P3, RZ, R22, 0x1, RZ, 0xc0, !PT ;  /* 0x0000000116ff7812 */ /* 0x002ff6000786c0ff */
[----:B------:R-:W-:Y:S02]  /*3bf0*/  @!UPT UIADD3 URZ, UPT, UPT, URZ, URZ, URZ ;  /* 0x000000fffffff290 */ /* 0x000fe4000fffe0ff */
[----:B------:R-:W-:Y:S02]  /*3c00*/  @P3 MOV R13, R20 ;  /* 0x00000014000d3202 */ /* 0x000fe40000000f00 */
[----:B------:R-:W-:Y:S01]  /*3c10*/  @P3 LOP3.LUT R8, R21, 0xffff, RZ, 0xc0, !PT ;  /* 0x0000ffff15083812 */ /* 0x000fe200078ec0ff */
[----:B---3--:R-:W-:Y:S06]  /*3c20*/  @!P0 BRA `(.L_x_70) ;  /* 0x0000000000a48947 */ /* 0x008fec0003800000 */
[----:B------:R-:W-:Y:S01]  /*3c30*/  IMAD.HI.U32 R31, R24, R7, RZ ;  /* 0x00000007181f7227 */ /* 0x000fe200078e00ff */
[----:B------:R-:W-:Y:S02]  /*3c40*/  ISETP.NE.AND P0, PT, R6, 0x1, PT ;  /* 0x000000010600780c */ /* 0x000fe40003f05270 */
[----:B------:R-:W-:Y:S01]  /*3c50*/  ISETP.NE.AND P2, PT, R40, 0x1, PT ;  /* 0x000000012800780c */ /* 0x000fe20003f45270 */
[----:B----4-:R-:W-:Y:S01]  /*3c60*/  IMAD.HI.U32 R34, R19, R16, RZ ;  /* 0x0000001013227227 */ /* 0x010fe200078e00ff */
[----:B------:R-:W-:Y:S02]  /*3c70*/  SHF.R.U32.HI R31, RZ, R18, R31 ;  /* 0x00000012ff1f7219 */ /* 0x000fe4000001161f */
[----:B------:R-:W-:Y:S01]  /*3c80*/  ISETP.NE.AND P5, PT, R2, 0x1, PT ;  /* 0x000000010200780c */ /* 0x000fe20003fa5270 */
[----:B------:R-:W-:Y:S01]  /*3c90*/  IMAD.HI.U32 R36, R13, R16, RZ ;  /* 0x000000100d247227 */ /* 0x000fe200078e00ff */
[----:B------:R-:W-:Y:S02]  /*3ca0*/  SHF.R.U32.HI R34, RZ, R17, R34 ;  /* 0x00000011ff227219 */ /* 0x000fe40000011622 */
[----:B------:R-:W-:Y:S01]  /*3cb0*/  SEL R3, R24, R31, !P0 ;  /* 0x0000001f18037207 */ /* 0x000fe20004000000 */
[C---:B------:R-:W-:Y:S01]  /*3cc0*/  IMAD.HI.U32 R31, R8.reuse, R7, RZ ;  /* 0x00000007081f7227 */ /* 0x040fe200078e00ff */
[----:B------:R-:W-:Y:S02]  /*3cd0*/  SEL R11, R19, R34, !P5 ;  /* 0x00000022130b7207 */ /* 0x000fe40006800000 */
[----:B------:R-:W-:Y:S01]  /*3ce0*/  SHF.R.U32.HI R36, RZ, R17, R36 ;  /* 0x00000011ff247219 */ /* 0x000fe20000011624 */
[----:B------:R-:W-:Y:S01]  /*3cf0*/  IMAD.HI.U32 R38, R3, R4, RZ ;  /* 0x0000000403267227 */ /* 0x000fe200078e00ff */
[----:B------:R-:W-:Y:S03]  /*3d00*/  SHF.R.U32.HI R31, RZ, R18, R31 ;  /* 0x00000012ff1f7219 */ /* 0x000fe6000001161f */
[----:B------:R-:W-:Y:S01]  /*3d10*/  IMAD.HI.U32 R34, R11, R4, RZ ;  /* 0x000000040b227227 */ /* 0x000fe200078e00ff */
[----:B------:R-:W-:Y:S02]  /*3d20*/  @P2 SHF.R.U32.HI R3, RZ, R5, R38 ;  /* 0x00000005ff032219 */ /* 0x000fe40000011626 */
[----:B------:R-:W-:Y:S02]  /*3d30*/  SEL R9, R8, R31, !P0 ;  /* 0x0000001f08097207 */ /* 0x000fe40004000000 */
[----:B------:R-:W-:Y:S01]  /*3d40*/  @P2 SHF.R.U32.HI R11, RZ, R5, R34 ;  /* 0x00000005ff0b2219 */ /* 0x000fe20000011622 */
[C---:B------:R-:W-:Y:S01]  /*3d50*/  IMAD R10, R40.reuse, R3, RZ ;  /* 0x00000003280a7224 */ /* 0x040fe200078e02ff */
[----:B------:R-:W-:Y:S01]  /*3d60*/  SEL R3, R13, R36, !P5 ;  /* 0x000000240d037207 */ /* 0x000fe20006800000 */
[C---:B------:R-:W-:Y:S03]  /*3d70*/  IMAD.HI.U32 R14, R9.reuse, R4, RZ ;  /* 0x00000004090e7227 */ /* 0x040fe600078e00ff */
[----:B------:R-:W-:Y:S01]  /*3d80*/  ISETP.GE.AND P0, PT, R9, R10, PT ;  /* 0x0000000a0900720c */ /* 0x000fe20003f06270 */
[C---:B------:R-:W-:Y:S01]  /*3d90*/  IMAD R12, R40.reuse, R11, RZ ;  /* 0x0000000b280c7224 */ /* 0x040fe200078e02ff */
[-C--:B------:R-:W-:Y:S04]  /*3da0*/  SHF.R.U32.HI R14, RZ, R5.reuse, R14 ;  /* 0x00000005ff0e7219 */ /* 0x080fe8000001160e */
[----:B------:R-:W-:Y:S02]  /*3db0*/  ISETP.GE.OR P0, PT, R3, R12, P0 ;  /* 0x0000000c0300720c */ /* 0x000fe40000706670 */
[----:B------:R-:W-:Y:S05]  /*3dc0*/  SEL R15, R9, R14, !P2 ;  /* 0x0000000e090f7207 */ /* 0x000fea0005000000 */
[----:B------:R-:W-:Y:S04]  /*3dd0*/  IMAD.MOV R14, RZ, RZ, -R15 ;  /* 0x000000ffff0e7224 */ /* 0x000fe800078e0a0f */
[----:B------:R-:W-:Y:S02]  /*3de0*/  IMAD R14, R40, R14, R9 ;  /* 0x0000000e280e7224 */ /* 0x000fe400078e0209 */
[C---:B------:R-:W-:Y:S05]  /*3df0*/  @!P0 IMAD.HI.U32 R10, R3.reuse, R4, RZ ;  /* 0x00000004030a8227 */ /* 0x040fea00078e00ff */
[----:B------:R-:W-:Y:S04]  /*3e00*/  @!P0 SHF.R.U32.HI R10, RZ, R5, R10 ;  /* 0x00000005ff0a8219 */ /* 0x000fe8000001160a */
[----:B------:R-:W-:Y:S01]  /*3e10*/  @!P0 SEL R0, R3, R10, !P2 ;  /* 0x0000000a03008207 */ /* 0x000fe20005000000 */
[----:B------:R-:W-:Y:S03]  /*3e20*/  IMAD.MOV R10, RZ, RZ, -R3 ;  /* 0x000000ffff0a7224 */ /* 0x000fe600078e0a03 */
[----:B------:R-:W-:Y:S01]  /*3e30*/  @!P0 IADD3 R15, PT, PT, R15, -R0, RZ ;  /* 0x800000000f0f8210 */ /* 0x000fe20007ffe0ff */
[----:B------:R-:W-:Y:S01]  /*3e40*/  @!P0 IMAD R0, R11, R14, R0 ;  /* 0x0000000e0b008224 */ /* 0x000fe200078e0200 */
[----:B------:R-:W-:Y:S01]  /*3e50*/  IADD3 R11, PT, PT, -R9, RZ, RZ ;  /* 0x000000ff090b7210 */ /* 0x000fe20007ffe1ff */
[----:B------:R-:W-:Y:S02]  /*3e60*/  IMAD R13, R2, R10, R13 ;  /* 0x0000000a020d7224 */ /* 0x000fe400078e020d */
[----:B------:R-:W-:Y:S02]  /*3e70*/  @!P0 IMAD R9, R15, R40, R3 ;  /* 0x000000280f098224 */ /* 0x000fe400078e0203 */
[----:B------:R-:W-:Y:S02]  /*3e80*/  @!P0 IMAD.MOV.U32 R3, RZ, RZ, R0 ;  /* 0x000000ffff038224 */ /* 0x000fe400078e0000 */
[----:B------:R-:W-:Y:S02]  /*3e90*/  IMAD R8, R6, R11, R8 ;  /* 0x0000000b06087224 */ /* 0x000fe400078e0208 */
[----:B------:R-:W-:Y:S02]  /*3ea0*/  IMAD R13, R3, R2, R13 ;  /* 0x00000002030d7224 */ /* 0x000fe400078e020d */
[----:B------:R-:W-:Y:S02]  /*3eb0*/  IMAD R8, R9, R6, R8 ;  /* 0x0000000609087224 */ /* 0x000fe400078e0208 */
.L_x_70:
[----:B------:R-:W-:Y:S05]  /*3ec0*/  BRA.U UP1, `(.L_x_71) ;  /* 0x0000000101107547 */ /* 0x000fea000b800000 */
[----:B------:R-:W-:Y:S04]  /*3ed0*/  MOV R0, UR13 ;  /* 0x0000000d00007c02 */ /* 0x000fe80008000f00 */
[----:B------:R-:W-:Y:S04]  /*3ee0*/  SHF.L.U32 R3, R0, 0x1f, RZ ;  /* 0x0000001f00037819 */ /* 0x000fe800000006ff */
[----:B------:R-:W1:Y:S02]  /*3ef0*/  SYNCS.PHASECHK.TRANS64.TRYWAIT P0, [UR6+0x68], R3 ;  /* 0x00006803ff0075a7 */ /* 0x000e640008001106 */
[----:B-1----:R-:W-:Y:S05]  /*3f00*/  @!P0 BRA `(.L_x_72) ;  /* 0x0000002800508947 */ /* 0x002fea0003800000 */
.L_x_71:
[----:B------:R-:W-:Y:S05]  /*3f10*/  BRA.U !UP3, `(.L_x_73) ;  /* 0x000000010b347547 */ /* 0x000fea000b800000 */
[----:B------:R-:W-:Y:S01]  /*3f20*/  UPLOP3.LUT UP0, UPT, UPT, UPT, UP2, 0x80, 0x8 ;  /* 0x000000000008789c */ /* 0x000fe20003f0f020 */
[----:B-1----:R-:W-:Y:S02]  /*3f30*/  HFMA2 R0, -RZ, RZ, 0, 5.9604644775390625e-08 ;  /* 0x00000001ff007431 */ /* 0x002fe400000001ff */
[----:B------:R-:W-:Y:S03]  /*3f40*/  IMAD.MOV.U32 R96, RZ, RZ, 0x1 ;  /* 0x00000001ff607424 */ /* 0x000fe600078e00ff */
[----:B------:R-:W-:Y:S05]  /*3f50*/  PLOP3.LUT P0, PT, PT, PT, UP0, 0x80, 0x8 ;  /* 0x000000000008781c */ /* 0x000fea0003f0f008 */
[----:B------:R-:W1:Y:S01]  /*3f60*/  @UP0 LDCU.64 UR8, c[0x0][0x888] ;  /* 0x00011100ff0807ac */ /* 0x000e620008000a00 */
[----:B------:R-:W-:Y:S07]  /*3f70*/  @UP0 UIMAD UR7, UR36, UR4, URZ ;  /* 0x00000004240702a4 */ /* 0x000fee000f8e02ff */
[----:B------:R-:W-:Y:S01]  /*3f80*/  @!P0 PRMT R96, R0, 0x7610, R96 ;  /* 0x0000761000608816 */ /* 0x000fe20000000060 */
[----:B-1----:R-:W-:Y:S03]  /*3f90*/  @UP0 UIMAD.WIDE UR8, UR7, 0x4, UR8 ;  /* 0x00000004070808a5 */ /* 0x002fe6000f8e0208 */
[----:B------:R-:W1:Y:S03]  /*3fa0*/  @!UP0 LDCU UR7, c[0x0][0x880] ;  /* 0x00011000ff0787ac */ /* 0x000e660008000800 */
[----:B------:R-:W-:Y:S01]  /*3fb0*/  IMAD.U32 R10, RZ, RZ, UR8 ;  /* 0x00000008ff0a7e24 */ /* 0x000fe2000f8e00ff */
[----:B------:R-:W-:Y:S05]  /*3fc0*/  MOV R11, UR9 ;  /* 0x00000009000b7c02 */ /* 0x000fea0008000f00 */
[----:B-----5:R3:W5:Y:S02]  /*3fd0*/  @P0 LDG.E R49, desc[UR40][R10.64] ;  /* 0x000000280a310981 */ /* 0x020764000c1e1900 */
[----:B-1-3--:R-:W-:Y:S07]  /*3fe0*/  @!P0 IMAD.U32 R49, RZ, RZ, UR7 ;  /* 0x00000007ff318e24 */ /* 0x00afee000f8e00ff */
.L_x_73:
[----:B-----5:R-:W-:Y:S01]  /*3ff0*/  @!P4 FSETP.EQ.AND P5, PT, R49, RZ, PT ;  /* 0x000000ff3100c20b */ /* 0x020fe20003fa2000 */
[----:B------:R-:W-:Y:S01]  /*4000*/  @!UPT UIADD3 URZ, UPT, UPT, URZ, URZ, URZ ;  /* 0x000000fffffff290 */ /* 0x000fe2000fffe0ff */
[----:B------:R-:W-:Y:S11]  /*4010*/  @!P4 BRA `(.L_x_74) ;  /* 0x000000000014c947 */ /* 0x000ff60003800000 */
[----:B------:R-:W-:Y:S02]  /*4020*/  LOP3.LUT P0, RZ, R96, 0xff, RZ, 0xc0, !PT ;  /* 0x000000ff60ff7812 */ /* 0x000fe4000780c0ff */
[----:B------:R-:W-:Y:S04]  /*4030*/  PLOP3.LUT P5, PT, PT, PT, UP0, 0x80, 0x8 ;  /* 0x000000000008781c */ /* 0x000fe80003faf008 */
[----:B------:R-:W-:Y:S07]  /*4040*/  PLOP3.LUT P5, PT, P5, PT, PT, 0x8, 0x80 ;  /* 0x000000000080781c */ /* 0x000fee0002fae170 */
[----:B------:R-:W-:Y:S11]  /*4050*/  @P0 FSETP.EQ.AND P5, PT, R49, RZ, PT ;  /* 0x000000ff3100020b */ /* 0x000ff60003fa2000 */
[----:B------:R-:W-:Y:S02]  /*4060*/  @!UPT UIADD3 URZ, UPT, UPT, URZ, URZ, URZ ;  /* 0x000000fffffff290 */ /* 0x000fe4000fffe0ff */
.L_x_74:
[----:B------:R-:W3:Y:S01]  /*4070*/  SYNCS.PHASECHK.TRANS64.TRYWAIT P4, [UR6+0x58], R26 ;  /* 0x0000581aff0075a7 */ /* 0x000ee20008081106 */
[----:B------:R-:W-:Y:S01]  /*4080*/  @P3 SHF.R.U32.HI R27, RZ, 0x10, R21 ;  /* 0x00000010ff1b3819 */ /* 0x000fe20000011615 */
[----:B------:R-:W-:Y:S01]  /*4090*/  VIADD R29, R29, 0x1 ;  /* 0x000000011d1d7836 */ /* 0x000fe20000000000 */
[----:B------:R-:W5:Y:S08]  /*40a0*/  LDC.64 R14, c[0x0][0xb10] ;  /* 0x0002c400ff0e7b82 */ /* 0x000f700000000a00 */
[----:B------:R-:W2:Y:S08]  /*40b0*/  LDC.64 R10, c[0x0][0xb18] ;  /* 0x0002c600ff0a7b82 */ /* 0x000eb00000000a00 */
[----:B-1----:R-:W1:Y:S08]  /*40c0*/  @!P1 LDC R0, c[0x0][0xb20] ;  /* 0x0002c800ff009b82 */ /* 0x002e700000000800 */
[----:B------:R-:W4:Y:S01]  /*40d0*/  @!P1 LDC R3, c[0x0][0xb0c] ;  /* 0x0002c300ff039b82 */ /* 0x000f220000000800 */
[----:B-----5:R-:W-:Y:S05]  /*40e0*/  @!P1 IMAD.HI.U32 R14, R13, R14, RZ ;  /* 0x0000000e0d0e9227 */ /* 0x020fea00078e00ff */
[----:B------:R-:W-:Y:S01]  /*40f0*/  @!P1 SHF.R.U32.HI R14, RZ, R15, R14 ;  /* 0x0000000fff0e9219 */ /* 0x000fe2000001160e */
[----:B--2---:R-:W-:Y:S01]  /*4100*/  @!P1 IMAD.HI.U32 R11, R8, R11, RZ ;  /* 0x0000000b080b9227 */ /* 0x004fe200078e00ff */
[----:B------:R-:W-:Y:S04]  /*4110*/  @!P1 ISETP.NE.AND P0, PT, R10, 0x1, PT ;  /* 0x000000010a00980c */ /* 0x000fe80003f05270 */
[----:B-1----:R-:W-:Y:S02]  /*4120*/  @!P1 SHF.R.U32.HI R9, RZ, R0, R11 ;  /* 0x00000000ff099219 */ /* 0x002fe4000001160b */
[----:B----4-:R-:W-:Y:S02]  /*4130*/  @!P1 ISETP.NE.AND P2, PT, R3, 0x1, PT ;  /* 0x000000010300980c */ /* 0x010fe40003f45270 */
[----:B------:R-:W-:Y:S02]  /*4140*/  @!P1 SEL R9, R8, R9, !P0 ;  /* 0x0000000908099207 */ /* 0x000fe40004000000 */
[----:B------:R-:W-:Y:S02]  /*4150*/  ELECT P0, URZ, PT ;  /* 0x0000000000ff782f */ /* 0x000fe40003800000 */
[----:B------:R-:W-:Y:S05]  /*4160*/  @!P1 SEL R14, R13, R14, !P2 ;  /* 0x0000000e0d0e9207 */ /* 0x000fea0005000000 */
[----:B------:R-:W-:Y:S02]  /*4170*/  @!P1 IMAD.IADD R0, R9, 0x1, -R14 ;  /* 0x0000000109009824 */ /* 0x000fe400078e0a0e */
[----:B------:R-:W-:Y:S02]  /*4180*/  @!P1 IMAD.IADD R9, R14, 0x1, -R9 ;  /* 0x000000010e099824 */ /* 0x000fe400078e0a09 */
[----:B------:R-:W-:Y:S02]  /*4190*/  @!P1 IMAD R13, R0, R3, R13 ;  /* 0x00000003000d9224 */ /* 0x000fe400078e020d */
[----:B------:R-:W-:Y:S01]  /*41a0*/  @!P1 IMAD R8, R9, R10, R8 ;  /* 0x0000000a09089224 */ /* 0x000fe200078e0208 */
[----:B---3--:R-:W-:Y:S06]  /*41b0*/  @!P4 BRA `(.L_x_75) ;  /* 0x0000002400bcc947 */ /* 0x008fec0003800000 */
.L_x_128:
[----:B------:R-:W-:Y:S01]  /*41c0*/  PLOP3.LUT P5, PT, P5, P0, PT, 0xf2, 0x2f ;  /* 0x00000000002f781c */ /* 0x000fe20002fa1e72 */
[----:B------:R-:W-:Y:S01]  /*41d0*/  UMOV UR14, 0x0 ;  /* 0x00000000000e7882 */ /* 0x000fe20000000000 */
[----:B------:R-:W-:Y:S01]  /*41e0*/  LOP3.LUT R30, R30, 0x1, RZ, 0x3c, !PT ;  /* 0x000000011e1e7812 */ /* 0x000fe200078e3cff */
[----:B------:R-:W-:Y:S01]  /*41f0*/  UMOV UR15, 0x10000000 ;  /* 0x10000000000f7882 */ /* 0x000fe20000000000 */
[----:B------:R-:W-:Y:S01]  /*4200*/  UMOV UR12, UR36 ;  /* 0x00000024000c7c82 */ /* 0x000fe20008000000 */
[----:B------:R-:W-:Y:S08]  /*4210*/  @P3 R2UR UR36, R27 ;  /* 0x000000001b2432ca */ /* 0x000ff000000e0000 */
[----:B-1----:R-:W-:Y:S01]  /*4220*/  @!P5 IADD3 R3, P0, PT, R32, 0x580, RZ ;  /* 0x000005802003d810 */ /* 0x002fe20007f1e0ff */
[----:B------:R-:W-:Y:S01]  /*4230*/  @!P5 IMAD.SHL.U32 R91, R91, 0x40, RZ ;  /* 0x000000405b5bd824 */ /* 0x000fe200078e00ff */
[----:B------:R-:W-:Y:S01]  /*4240*/  VOTEU.ALL UP1, P5 ;  /* 0x0000000000ff7886 */ /* 0x000fe20002820000 */
[----:B------:R-:W-:Y:S01]  /*4250*/  @!P5 IMAD.SHL.U32 R97, R97, 0x40, RZ ;  /* 0x000000406161d824 */ /* 0x000fe200078e00ff */
[----:B------:R-:W-:Y:S01]  /*4260*/  @!P5 R2UR UR8, R3 ;  /* 0x000000000308d2ca */ /* 0x000fe200000e0000 */
[----:B------:R-:W-:Y:S01]  /*4270*/  @!P5 IMAD.X R0, RZ, RZ, R33, P0 ;  /* 0x000000ffff00d224 */ /* 0x000fe200000e0621 */
[----:B------:R-:W-:Y:S01]  /*4280*/  @!P5 R2UR UR10, R91 ;  /* 0x000000005b0ad2ca */ /* 0x000fe200000e0000 */
[----:B------:R-:W-:Y:S01]  /*4290*/  @!UP1 UIADD3 UR9, UPT, UPT, UR6, 0x50, URZ ;  /* 0x0000005006099890 */ /* 0x000fe2000fffe0ff */
[----:B------:R-:W-:Y:S01]  /*42a0*/  @!P5 R2UR UR11, R97 ;  /* 0x00000000610bd2ca */ /* 0x000fe200000e0000 */
[----:B------:R-:W-:Y:S01]  /*42b0*/  IMAD.IADD R91, R8, 0x1, R79 ;  /* 0x00000001085b7824 */ /* 0x000fe200078e024f */
[----:B------:R-:W-:Y:S01]  /*42c0*/  @!P5 R2UR UR7, R0 ;  /* 0x000000000007d2ca */ /* 0x000fe200000e0000 */
[----:B------:R-:W-:Y:S01]  /*42d0*/  IMAD.IADD R97, R13, 0x1, R90 ;  /* 0x000000010d617824 */ /* 0x000fe200078e025a */
[C---:B------:R-:W-:Y:S04]  /*42e0*/  ISETP.NE.AND P0, PT, R29.reuse, 0x2, PT ;  /* 0x000000021d00780c */ /* 0x040fe80003f05270 */
[----:B------:R-:W-:Y:S01]  /*42f0*/  SEL R3, RZ, 0x1, P0 ;  /* 0x00000001ff037807 */ /* 0x000fe20000000000 */
[----:B------:R-:W-:Y:S01]  /*4300*/  IMAD.U32 R10, RZ, RZ, UR8 ;  /* 0x00000008ff0a7e24 */ /* 0x000fe2000f8e00ff */
[----:B------:R-:W-:Y:S01]  /*4310*/  @!UP1 UIADD3 UR8, UPT, UPT, UR6, 0x200, URZ ;  /* 0x0000020006089890 */ /* 0x000fe2000fffe0ff */
[----:B------:R-:W-:Y:S01]  /*4320*/  SEL R29, R29, RZ, P0 ;  /* 0x000000ff1d1d7207 */ /* 0x000fe20000000000 */
[----:B------:R-:W-:Y:S01]  /*4330*/  VOTEU.ALL UP1, P5 ;  /* 0x0000000000ff7886 */ /* 0x000fe20002820000 */
[----:B------:R-:W-:Y:S02]  /*4340*/  LOP3.LUT R28, R28, R3, RZ, 0x3c, !PT ;  /* 0x000000031c1c7212 */ /* 0x000fe400078e3cff */
[----:B------:R-:W-:Y:S01]  /*4350*/  IMAD.U32 R11, RZ, RZ, UR7 ;  /* 0x00000007ff0b7e24 */ /* 0x000fe2000f8e00ff */
[----:B------:R-:W-:Y:S04]  /*4360*/  @!P5 R2UR UR16, R10 ;  /* 0x000000000a10d2ca */ /* 0x000fe800000e0000 */
[----:B------:R-:W-:Y:S11]  /*4370*/  @!P5 R2UR UR17, R11 ;  /* 0x000000000b11d2ca */ /* 0x000ff600000e0000 */
[----:B------:R-:W-:Y:S02]  /*4380*/  @!UPT UIADD3 URZ, UPT, UPT, URZ, URZ, URZ ;  /* 0x000000fffffff290 */ /* 0x000fe4000fffe0ff */
[----:B------:R3:W-:Y:S01]  /*4390*/  @!UP1 UTMALDG.3D [UR8], [UR16], desc[UR14] ;  /* 0x00000e08100095b4 */ /* 0x0007e20008011000 */
[----:B------:R3:W-:Y:S01]  /*43a0*/  @!P5 SYNCS.ARRIVE.TRANS64.RED.A0TR RZ, [UR6+0x50], R25 ;  /* 0x00005019ffffd9a7 */ /* 0x0007e20008300406 */
[----:B------:R-:W-:Y:S01]  /*43b0*/  UPLOP3.LUT UP1, UPT, UPT, UPT, UPT, 0x80, 0x8 ;  /* 0x000000000008789c */ /* 0x000fe20003f2f070 */
[----:B------:R-:W-:Y:S01]  /*43c0*/  SYNCS.ARRIVE.TRANS64.RED.A1T0 RZ, [UR37], RZ ;  /* 0x000000ffffff79a7 */ /* 0x000fe20008100425 */
[----:B------:R-:W-:Y:S09]  /*43d0*/  @P3 BRA `(.L_x_76) ;  /* 0xfffffff400b43947 */ /* 0x000ff2000383ffff */
[----:B------:R-:W-:Y:S07]  /*43e0*/  MOV R0, UR6 ;  /* 0x0000000600007c02 */ /* 0x000fee0008000f00 */
.L_x_77:
[----:B-1----:R-:W-:-:S04]  /*43f0*/  SHF.L.U32 R3, R30, 0x1f, RZ ;  /* 0x0000001f1e037819 */ /* 0x002fc800000006ff */
[----:B------:R1:W2:Y:S03]  /*4400*/  SYNCS.PHASECHK.TRANS64.TRYWAIT P0, [R0+URZ+0x58], R3 ;  /* 0x00005803000075a7 */ /* 0x0002a600080011ff */
[----:B--2---:R-:W-:Y:S05]  /*4410*/  @!P0 NANOSLEEP.SYNCS 0x989680 ;  /* 0x009896800000895d */ /* 0x004fea0003900000 */
[----:B------:R-:W2:Y:S02]  /*4420*/  @!P0 SYNCS.PHASECHK.TRANS64 P0, [R0+URZ+0x58], R3 ;  /* 0x00005803000085a7 */ /* 0x000ea400080010ff */
[----:B--23--:R-:W-:Y:S05]  /*4430*/  @P0 EXIT ;  /* 0x000000000000094d */ /* 0x00cfea0003800000 */
[----:B------:R-:W-:Y:S05]  /*4440*/  BRA `(.L_x_77) ;  /* 0xfffffffc00e87947 */ /* 0x000fea000383ffff */
.L_x_68:
[----:B------:R-:W-:-:S06]  /*4450*/  UISETP.GE.AND UP1, UPT, UR8, 0x4, UPT ;  /* 0x000000040800788c */ /* 0x000fcc000bf26270 */
[----:B------:R-:W-:-:S13]  /*4460*/  PLOP3.LUT P0, PT, PT, PT, UP1, 0x80, 0x8 ;  /* 0x000000000008781c */ /* 0x000fda0003f0f018 */
[----:B------:R-:W-:Y:S05]  /*4470*/  @!P0 EXIT ;  /* 0x000000000000894d */ /* 0x000fea0003800000 */
[----:B------:R-:W-:Y:S01]  /*4480*/  BAR.SYNC.DEFER_BLOCKING 0x6, 0xa0 ;  /* 0x0182800000007b1d */ /* 0x000fe20000010000 */
[C---:B------:R-:W-:Y:S02]  /*4490*/  IMAD.SHL.U32 R5, R101.reuse, 0x40, RZ ;  /* 0x0000004065057824 */ /* 0x040fe400078e00ff */
[----:B------:R-:W-:Y:S02]  /*44a0*/  HFMA2 R111, -RZ, RZ, 0, 0 ;  /* 0x00000000ff6f7431 */ /* 0x000fe400000001ff */
[C---:B------:R-:W-:Y:S01]  /*44b0*/  IMAD.SHL.U32 R0, R101.reuse, 0x20, RZ ;  /* 0x0000002065007824 */ /* 0x040fe200078e00ff */
[----:B------:R-:W-:Y:S01]  /*44c0*/  CS2R R106, SRZ ;  /* 0x00000000006a7805 */ /* 0x000fe2000001ff00 */
[----:B------:R-:W-:Y:S01]  /*44d0*/  IMAD.SHL.U32 R2, R101, 0x2, RZ ;  /* 0x0000000265027824 */ /* 0x000fe200078e00ff */
[----:B------:R-:W-:Y:S01]  /*44e0*/  UMOV UR43, 0x400 ;  /* 0x00000400002b7882 */ /* 0x000fe20000000000 */
[----:B------:R-:W1:Y:S01]  /*44f0*/  LDC R99, c[0x0][0x370] ;  /* 0x0000dc00ff637b82 */ /* 0x000e620000000800 */
[----:B------:R-:W-:Y:S01]  /*4500*/  ULEA UR43, UR37, UR43, 0x18 ;  /* 0x0000002b252b7291 */ /* 0x000fe2000f8ec0ff */
[----:B------:R-:W-:Y:S01]  /*4510*/  LOP3.LUT R7, R5, 0x180, RZ, 0xc0, !PT ;  /* 0x0000018005077812 */ /* 0x000fe200078ec0ff */
[C---:B------:R-:W-:Y:S01]  /*4520*/  IMAD.SHL.U32 R103, R101.reuse, 0x8, RZ ;  /* 0x0000000865677824 */ /* 0x040fe200078e00ff */
[----:B------:R-:W-:Y:S01]  /*4530*/  LOP3.LUT R0, R0, 0xc00, RZ, 0xc0, !PT ;  /* 0x00000c0000007812 */ /* 0x000fe200078ec0ff */
[----:B------:R-:W-:Y:S01]  /*4540*/  IMAD.U32 R46, R101, 0x10000, RZ ;  /* 0x00010000652e7824 */ /* 0x000fe200078e00ff */
[----:B------:R-:W-:Y:S01]  /*4550*/  LOP3.LUT R2, R7, 0x20, R2, 0xf8, !PT ;  /* 0x0000002007027812 */ /* 0x000fe200078ef802 */
[----:B------:R-:W-:Y:S01]  /*4560*/  UIADD3 UR4, UPT, UPT, UR43, 0x1200, URZ ;  /* 0x000012002b047890 */ /* 0x000fe2000fffe0ff */
[----:B------:R-:W2:Y:S01]  /*4570*/  LDC R42, c[0x0][0xb0c] ;  /* 0x0002c300ff2a7b82 */ /* 0x000ea20000000800 */
[----:B------:R-:W-:Y:S01]  /*4580*/  LOP3.LUT R0, R0, 0x40, R5, 0xf8, !PT ;  /* 0x0000004000007812 */ /* 0x000fe200078ef805 */
[----:B------:R-:W-:Y:S01]  /*4590*/  IMAD.MOV.U32 R44, RZ, RZ, RZ ;  /* 0x000000ffff2c7224 */ /* 0x000fe200078e00ff */
[----:B------:R-:W-:Y:S01]  /*45a0*/  LOP3.LUT R103, R2, 0x30, R103, 0x78, !PT ;  /* 0x0000003002677812 */ /* 0x000fe200078e7867 */
[----:B------:R-:W-:Y:S01]  /*45b0*/  IMAD.MOV.U32 R108, RZ, RZ, RZ ;  /* 0x000000ffff6c7224 */ /* 0x000fe200078e00ff */
[----:B------:R-:W-:Y:S01]  /*45c0*/  LOP3.LUT R0, R0, 0x200, R5, 0xf8, !PT ;  /* 0x0000020000007812 */ /* 0x000fe200078ef805 */
[----:B------:R-:W-:Y:S01]  /*45d0*/  IMAD.SHL.U32 R5, R101, 0x10, RZ ;  /* 0x0000001065057824 */ /* 0x000fe200078e00ff */
[----:B------:R-:W-:Y:S01]  /*45e0*/  LOP3.LUT R46, R46, 0x600000, RZ, 0xc0, !PT ;  /* 0x006000002e2e7812 */ /* 0x000fe200078ec0ff */
[----:B------:R-:W4:Y:S01]  /*45f0*/  LDC R98, c[0x0][0xb20] ;  /* 0x0002c800ff627b82 */ /* 0x000f220000000800 */
[----:B------:R-:W3:Y:S01]  /*4600*/  LDS R3, [UR43+0x120] ;  /* 0x0001202bff037984 */ /* 0x000ee20008000800 */
[----:B------:R-:W-:Y:S01]  /*4610*/  LOP3.LUT R103, R0, R103, RZ, 0xfc, !PT ;  /* 0x0000006700677212 */ /* 0x000fe200078efcff */
[----:B------:R-:W-:Y:S01]  /*4620*/  IMAD.U32 R109, RZ, RZ, UR4 ;  /* 0x00000004ff6d7e24 */ /* 0x000fe2000f8e00ff */
[----:B------:R-:W-:Y:S01]  /*4630*/  LOP3.LUT R5, R5, 0x20, RZ, 0xc0, !PT ;  /* 0x0000002005057812 */ /* 0x000fe200078ec0ff */
[----:B------:R-:W1:Y:S01]  /*4640*/  LDCU.64 UR46, c[0x0][0x348] ;  /* 0x00006900ff2e77ac */ /* 0x000e620008000a00 */
[----:B------:R-:W-:-:S02]  /*4650*/  IADD3 R102, PT, PT, R103, UR43, RZ ;  /* 0x0000002b67667c10 */ /* 0x000fc4000fffe0ff */
[----:B------:R-:W1:Y:S01]  /*4660*/  LDC R41, c[0x0][0xb30] ;  /* 0x0002cc00ff297b82 */ /* 0x000e620000000800 */
[----:B------:R-:W1:Y:S01]  /*4670*/  LDCU.64 UR38, c[0x0][0x888] ;  /* 0x00011100ff2677ac */ /* 0x000e620008000a00 */
[----:B------:R-:W-:Y:S01]  /*4680*/  IADD3 R102, PT, PT, -R5, 0x200, R102 ;  /* 0x0000020005667810 */ /* 0x000fe20007ffe166 */
[----:B------:R-:W-:-:S05]  /*4690*/  UIADD3 UR42, UPT, UPT, UR43, 0x200, URZ ;  /* 0x000002002b2a7890 */ /* 0x000fca000fffe0ff */
[----:B------:R-:W1:Y:S08]  /*46a0*/  LDC.64 R88, c[0x0][0xb10] ;  /* 0x0002c400ff587b82 */ /* 0x000e700000000a00 */
[----:B------:R-:W1:Y:S08]  /*46b0*/  LDC.64 R38, c[0x0][0xb18] ;  /* 0x0002c600ff267b82 */ /* 0x000e700000000a00 */
[----:B------:R-:W1:Y:S08]  /*46c0*/  LDC.64 R84, c[0x0][0x888] ;  /* 0x00022200ff547b82 */ /* 0x000e700000000a00 */
[----:B------:R-:W1:Y:S01]  /*46d0*/  LDC.64 R36, c[0x0][0xb28] ;  /* 0x0002ca00ff247b82 */ /* 0x000e620000000a00 */
[----:B---3--:R-:W-:-:S07]  /*46e0*/  IMAD.IADD R46, R3, 0x1, R46 ;  /* 0x00000001032e7824 */ /* 0x008fce00078e022e */
[----:B------:R-:W3:Y:S08]  /*46f0*/  LDC.64 R86, c[0x0][0x890] ;  /* 0x00022400ff567b82 */ /* 0x000ef00000000a00 */
[----:B------:R-:W1:Y:S08]  /*4700*/  LDC.64 R82, c[0x0][0x8b0] ;  /* 0x00022c00ff527b82 */ /* 0x000e700000000a00 */
[----:B------:R-:W1:Y:S08]  /*4710*/  LDC.64 R80, c[0x0][0x8a8] ;  /* 0x00022a00ff507b82 */ /* 0x000e700000000a00 */
[----:B--2-4-:R-:W1:Y:S02]  /*4720*/  LDC R100, c[0x0][0x374] ;  /* 0x0000dd00ff647b82 */ /* 0x014e640000000800 */
.L_x_95:
[----:B------:R-:W-:Y:S02]  /*4730*/  LEA R0, R111, UR43, 0x3 ;  /* 0x0000002b6f007c11 */ /* 0x000fe4000f8e18ff */
[----:B------:R-:W-:Y:S02]  /*4740*/  SHF.L.U32 R3, R107, 0x1f, RZ ;  /* 0x0000001f6b037819 */ /* 0x000fe400000006ff */
[----:B------:R-:W-:Y:S02]  /*4750*/  LEA R16, R111, UR43, 0x4 ;  /* 0x0000002b6f107c11 */ /* 0x000fe4000f8e20ff */
[----:B--2---:R-:W2:Y:S02]  /*4760*/  SYNCS.PHASECHK.TRANS64.TRYWAIT P0, [R0+URZ+0x70], R3 ;  /* 0x00007003000075a7 */ /* 0x004ea400080011ff */
[----:B-12---:R-:W-:Y:S05]  /*4770*/  @!P0 BRA `(.L_x_78) ;  /* 0x0000002000648947 */ /* 0x006fea0003800000 */
.L_x_129:
[----:B------:R-:W4:Y:S01]  /*4780*/  LDC.64 R12, c[0x0][0xb10] ;  /* 0x0002c400ff0c7b82 */ /* 0x000f220000000a00 */
[----:B------:R-:W3:Y:S01]  /*4790*/  LDS.128 R16, [R16+0x100] ;  /* 0x0001000010107984 */ /* 0x000ee20000000c00 */
[----:B-1----:R-:W-:Y:S01]  /*47a0*/  ISETP.NE.AND P1, PT, R41, 0x1, PT ;  /* 0x000000012900780c */ /* 0x002fe20003f25270 */
[----:B--2---:R-:W-:Y:S01]  /*47b0*/  VIADD R0, R0, 0x80 ;  /* 0x0000008000007836 */ /* 0x004fe20000000000 */
[----:B------:R-:W-:Y:S04]  /*47c0*/  ISETP.GE.AND P0, PT, R40, 0x1, PT ;  /* 0x000000012800780c */ /* 0x000fe80003f06270 */
[----:B------:R-:W1:Y:S01]  /*47d0*/  LDC.64 R10, c[0x0][0xb18] ;  /* 0x0002c600ff0a7b82 */ /* 0x000e620000000a00 */
[----:B------:R-:W-:Y:S01]  /*47e0*/  PRMT R0, RZ, 0x654, R0 ;  /* 0x00000654ff007816 */ /* 0x000fe20000000000 */
[----:B------:R-:W-:Y:S01]  /*47f0*/  @!PT LDS RZ, [RZ] ;  /* 0x00000000fffff984 */ /* 0x000fe20000000800 */
[----:B------:R-:W-:Y:S01]  /*4800*/  @!PT LDS RZ, [RZ] ;  /* 0x00000000fffff984 */ /* 0x000fe20000000800 */
[----:B------:R-:W-:Y:S01]  /*4810*/  @!PT LDS RZ, [RZ] ;  /* 0x00000000fffff984 */ /* 0x000fe20000000800 */
[----:B------:R-:W-:Y:S01]  /*4820*/  @!PT LDS RZ, [RZ] ;  /* 0x00000000fffff984 */ /* 0x000fe20000000800 */
[----:B------:R2:W-:Y:S06]  /*4830*/  MEMBAR.ALL.CTA ;  /* 0x0000000000007992 */ /* 0x0005ec0000008000 */
[----:B--2---:R-:W2:Y:S01]  /*4840*/  FENCE.VIEW.ASYNC.S ;  /* 0x00000000000073c6 */ /* 0x004ea20000000000 */
[----:B------:R-:W1:Y:S08]  /*4850*/  @!P1 LDC R14, c[0x0][0xb20] ;  /* 0x0002c800ff0e9b82 */ /* 0x000e700000000800 */
[----:B------:R-:W1:Y:S01]  /*4860*/  @!P1 LDC R9, c[0x0][0xb0c] ;  /* 0x0002c300ff099b82 */ /* 0x000e620000000800 */
[----:B--2---:R2:W-:Y:S01]  /*4870*/  SYNCS.ARRIVE.TRANS64.RED.A1T0 RZ, [R0+URZ], RZ ;  /* 0x000000ff00ff79a7 */ /* 0x0045e200081004ff */
[----:B---3--:R-:W-:Y:S04]  /*4880*/  LOP3.LUT P4, RZ, R18, 0x1, RZ, 0xc0, !PT ;  /* 0x0000000112ff7812 */ /* 0x008fe8000788c0ff */
[----:B------:R-:W-:Y:S09]  /*4890*/  P2R R110, PR, RZ, 0x10 ;  /* 0x00000010ff6e7803 */ /* 0x000ff20000000000 */
[----:B------:R-:W-:Y:S02]  /*48a0*/  @P4 MOV R45, R16 ;  /* 0x00000010002d4202 */ /* 0x000fe40000000f00 */
[----:B------:R-:W-:Y:S01]  /*48b0*/  @P4 LOP3.LUT R43, R17, 0xffff, RZ, 0xc0, !PT ;  /* 0x0000ffff112b4812 */ /* 0x000fe200078ec0ff */
[----:B--2-4-:R-:W-:Y:S06]  /*48c0*/  @!P0 BRA `(.L_x_79) ;  /* 0x0000000000a48947 */ /* 0x014fec0003800000 */
[----:B------:R-:W-:Y:S01]  /*48d0*/  IMAD.HI.U32 R21, R100, R39, RZ ;  /* 0x0000002764157227 */ /* 0x000fe200078e00ff */
[----:B------:R-:W-:Y:S02]  /*48e0*/  ISETP.NE.AND P0, PT, R38, 0x1, PT ;  /* 0x000000012600780c */ /* 0x000fe40003f05270 */
[----:B------:R-:W-:Y:S01]  /*48f0*/  ISETP.NE.AND P2, PT, R40, 0x1, PT ;  /* 0x000000012800780c */ /* 0x000fe20003f45270 */
[----:B------:R-:W-:Y:S01]  /*4900*/  IMAD.HI.U32 R20, R99, R88, RZ ;  /* 0x0000005863147227 */ /* 0x000fe200078e00ff */
[----:B------:R-:W-:Y:S02]  /*4910*/  SHF.R.U32.HI R21, RZ, R98, R21 ;  /* 0x00000062ff157219 */ /* 0x000fe40000011615 */
[----:B------:R-:W-:Y:S01]  /*4920*/  ISETP.NE.AND P3, PT, R42, 0x1, PT ;  /* 0x000000012a00780c */ /* 0x000fe20003f65270 */
[----:B------:R-:W-:Y:S01]  /*4930*/  IMAD.HI.U32 R24, R45, R88, RZ ;  /* 0x000000582d187227 */ /* 0x000fe200078e00ff */
[----:B------:R-:W-:Y:S02]  /*4940*/  SHF.R.U32.HI R20, RZ, R89, R20 ;  /* 0x00000059ff147219 */ /* 0x000fe40000011614 */
[----:B------:R-:W-:Y:S01]  /*4950*/  SEL R3, R100, R21, !P0 ;  /* 0x0000001564037207 */ /* 0x000fe20004000000 */
[----:B------:R-:W-:Y:S01]  /*4960*/  IMAD.HI.U32 R21, R43, R39, RZ ;  /* 0x000000272b157227 */ /* 0x000fe200078e00ff */
[----:B------:R-:W-:Y:S02]  /*4970*/  SEL R7, R99, R20, !P3 ;  /* 0x0000001463077207 */ /* 0x000fe40005800000 */
[----:B------:R-:W-:Y:S01]  /*4980*/  SHF.R.U32.HI R24, RZ, R89, R24 ;  /* 0x00000059ff187219 */ /* 0x000fe20000011618 */
[-C--:B------:R-:W-:Y:S04]  /*4990*/  IMAD.HI.U32 R20, R3, R36.reuse, RZ ;  /* 0x0000002403147227 */ /* 0x080fe800078e00ff */
[----:B------:R-:W-:Y:S01]  /*49a0*/  IMAD.HI.U32 R22, R7, R36, RZ ;  /* 0x0000002407167227 */ /* 0x000fe200078e00ff */
[-C--:B------:R-:W-:Y:S02]  /*49b0*/  @P2 SHF.R.U32.HI R3, RZ, R37.reuse, R20 ;  /* 0x00000025ff032219 */ /* 0x080fe40000011614 */
[----:B------:R-:W-:Y:S02]  /*49c0*/  SHF.R.U32.HI R20, RZ, R98, R21 ;  /* 0x00000062ff147219 */ /* 0x000fe40000011615 */
[----:B------:R-:W-:Y:S01]  /*49d0*/  @P2 SHF.R.U32.HI R7, RZ, R37, R22 ;  /* 0x00000025ff072219 */ /* 0x000fe20000011616 */
[C---:B------:R-:W-:Y:S01]  /*49e0*/  IMAD R2, R40.reuse, R3, RZ ;  /* 0x0000000328027224 */ /* 0x040fe200078e02ff */
[----:B------:R-:W-:Y:S02]  /*49f0*/  SEL R5, R43, R20, !P0 ;  /* 0x000000142b057207 */ /* 0x000fe40004000000 */
[----:B------:R-:W-:Y:S01]  /*4a00*/  SEL R3, R45, R24, !P3 ;  /* 0x000000182d037207 */ /* 0x000fe20005800000 */
[----:B------:R-:W-:Y:S01]  /*4a10*/  IMAD R4, R40, R7, RZ ;  /* 0x0000000728047224 */ /* 0x000fe200078e02ff */
[C---:B------:R-:W-:Y:S01]  /*4a20*/  ISETP.GE.AND P0, PT, R5.reuse, R2, PT ;  /* 0x000000020500720c */ /* 0x040fe20003f06270 */
[----:B------:R-:W-:Y:S03]  /*4a30*/  IMAD.HI.U32 R6, R5, R36, RZ ;  /* 0x0000002405067227 */ /* 0x000fe600078e00ff */
[----:B------:R-:W-:Y:S01]  /*4a40*/  ISETP.GE.OR P0, PT, R3, R4, P0 ;  /* 0x000000040300720c */ /* 0x000fe20000706670 */
[----:B------:R-:W-:Y:S01]  /*4a50*/  IMAD.MOV R4, RZ, RZ, -R3 ;  /* 0x000000ffff047224 */ /* 0x000fe200078e0a03 */
[-C--:B------:R-:W-:Y:S03]  /*4a60*/  SHF.R.U32.HI R6, RZ, R37.reuse, R6 ;  /* 0x00000025ff067219 */ /* 0x080fe60000011606 */
[----:B------:R-:W-:Y:S01]  /*4a70*/  IMAD R45, R42, R4, R45 ;  /* 0x000000042a2d7224 */ /* 0x000fe200078e022d */
[----:B------:R-:W-:Y:S05]  /*4a80*/  SEL R15, R5, R6, !P2 ;  /* 0x00000006050f7207 */ /* 0x000fea0005000000 */
[----:B------:R-:W-:Y:S02]  /*4a90*/  IMAD.MOV R6, RZ, RZ, -R15 ;  /* 0x000000ffff067224 */ /* 0x000fe400078e0a0f */
[C---:B------:R-:W-:Y:S04]  /*4aa0*/  @!P0 IMAD.HI.U32 R2, R3.reuse, R36, RZ ;  /* 0x0000002403028227 */ /* 0x040fe800078e00ff */
[----:B------:R-:W-:Y:S01]  /*4ab0*/  IMAD R6, R40, R6, R5 ;  /* 0x0000000628067224 */ /* 0x000fe200078e0205 */
[----:B------:R-:W-:Y:S04]  /*4ac0*/  @!P0 SHF.R.U32.HI R2, RZ, R37, R2 ;  /* 0x00000025ff028219 */ /* 0x000fe80000011602 */
[----:B------:R-:W-:Y:S02]  /*4ad0*/  @!P0 SEL R0, R3, R2, !P2 ;  /* 0x0000000203008207 */ /* 0x000fe40005000000 */
[----:B------:R-:W-:Y:S02]  /*4ae0*/  IADD3 R2, PT, PT, -R5, RZ, RZ ;  /* 0x000000ff05027210 */ /* 0x000fe40007ffe1ff */
[----:B------:R-:W-:Y:S01]  /*4af0*/  @!P0 IADD3 R8, PT, PT, R15, -R0, RZ ;  /* 0x800000000f088210 */ /* 0x000fe20007ffe0ff */
[----:B------:R-:W-:Y:S02]  /*4b00*/  @!P0 IMAD R0, R7, R6, R0 ;  /* 0x0000000607008224 */ /* 0x000fe400078e0200 */
[----:B------:R-:W-:Y:S02]  /*4b10*/  IMAD R43, R38, R2, R43 ;  /* 0x00000002262b7224 */ /* 0x000fe400078e022b */
[----:B------:R-:W-:Y:S02]  /*4b20*/  @!P0 IMAD R5, R8, R40, R3 ;  /* 0x0000002808058224 */ /* 0x000fe400078e0203 */
[----:B------:R-:W-:Y:S04]  /*4b30*/  @!P0 IMAD.MOV.U32 R3, RZ, RZ, R0 ;  /* 0x000000ffff038224 */ /* 0x000fe800078e0000 */
[----:B------:R-:W-:Y:S02]  /*4b40*/  IMAD R45, R3, R42, R45 ;  /* 0x0000002a032d7224 */ /* 0x000fe400078e022d */
[----:B------:R-:W-:Y:S07]  /*4b50*/  IMAD R43, R5, R38, R43 ;  /* 0x00000026052b7224 */ /* 0x000fee00078e022b */
.L_x_79:
[----:B------:R-:W-:Y:S01]  /*4b60*/  @!P1 IMAD.HI.U32 R0, R45, R12, RZ ;  /* 0x0000000c2d009227 */ /* 0x000fe200078e00ff */
[----:B-1----:R-:W-:Y:S01]  /*4b70*/  @!P1 ISETP.NE.AND P0, PT, R10, 0x1, PT ;  /* 0x000000010a00980c */ /* 0x002fe20003f05270 */
[----:B------:R-:W-:Y:S01]  /*4b80*/  ULOP3.LUT UP0, URZ, UR42, 0x1b0, URZ, 0xc0, !UPT ;  /* 0x000001b02aff7892 */ /* 0x000fe2000f80c0ff */
[----:B------:R-:W-:Y:S01]  /*4b90*/  @!P1 ISETP.NE.AND P2, PT, R9, 0x1, PT ;  /* 0x000000010900980c */ /* 0x000fe20003f45270 */
[----:B------:R-:W-:Y:S01]  /*4ba0*/  @!P1 IMAD.HI.U32 R3, R43, R11, RZ ;  /* 0x0000000b2b039227 */ /* 0x000fe200078e00ff */
[----:B------:R-:W-:Y:S02]  /*4bb0*/  @!P1 SHF.R.U32.HI R0, RZ, R13, R0 ;  /* 0x0000000dff009219 */ /* 0x000fe40000011600 */
[----:B------:R-:W-:Y:S01]  /*4bc0*/  @P4 SHF.R.U32.HI R105, RZ, 0x10, R17 ;  /* 0x00000010ff694819 */ /* 0x000fe20000011611 */
[----:B------:R-:W-:Y:S01]  /*4bd0*/  VIADD R111, R111, 0x1 ;  /* 0x000000016f6f7836 */ /* 0x000fe20000000000 */
[----:B------:R-:W-:Y:S02]  /*4be0*/  @!P1 SHF.R.U32.HI R2, RZ, R14, R3 ;  /* 0x0000000eff029219 */ /* 0x000fe40000011603 */
[----:B------:R-:W-:Y:S02]  /*4bf0*/  @!P1 SEL R3, R45, R0, !P2 ;  /* 0x000000002d039207 */ /* 0x000fe40005000000 */
[----:B------:R-:W-:Y:S05]  /*4c00*/  @!P1 SEL R2, R43, R2, !P0 ;  /* 0x000000022b029207 */ /* 0x000fea0004000000 */
[----:B------:R-:W-:Y:S02]  /*4c10*/  @!P1 IMAD.IADD R0, R2, 0x1, -R3 ;  /* 0x0000000102009824 */ /* 0x000fe400078e0a03 */
[----:B------:R-:W-:Y:S02]  /*4c20*/  @!P1 IMAD.IADD R2, R3, 0x1, -R2 ;  /* 0x0000000103029824 */ /* 0x000fe400078e0a02 */
[----:B------:R-:W-:Y:S02]  /*4c30*/  @!P1 IMAD R45, R0, R9, R45 ;  /* 0x00000009002d9224 */ /* 0x000fe400078e022d */
[----:B------:R-:W-:Y:S01]  /*4c40*/  @!P1 IMAD R43, R2, R10, R43 ;  /* 0x0000000a022b9224 */ /* 0x000fe200078e022b */
[----:B------:R-:W-:Y:S06]  /*4c50*/  BRA.U !UP0, `(.L_x_80) ;  /* 0x0000000108407547 */ /* 0x000fec000b800000 */
[----:B------:R-:W1:Y:S01]  /*4c60*/  LDCU.64 UR8, c[0x4][0x80] ;  /* 0x01001000ff0877ac */ /* 0x000e620008000a00 */
[----:B------:R-:W-:Y:S01]  /*4c70*/  MOV R3, 0x0 ;  /* 0x0000000000037802 */ /* 0x000fe20000000f00 */
[----:B------:R-:W-:Y:S02]  /*4c80*/  HFMA2 R12, -RZ, RZ, 0, 5.9604644775390625e-08 ;  /* 0x00000001ff0c7431 */ /* 0x000fe400000001ff */
[----:B------:R-:W-:Y:S02]  /*4c90*/  IMAD.MOV.U32 R8, RZ, RZ, 0x70 ;  /* 0x00000070ff087424 */ /* 0x000fe400078e00ff */
[----:B------:R-:W-:Y:S01]  /*4ca0*/  IMAD.MOV.U32 R13, RZ, RZ, RZ ;  /* 0x000000ffff0d7224 */ /* 0x000fe200078e00ff */
[----:B------:R-:W2:Y:S01]  /*4cb0*/  LDCU.64 UR6, c[0x4][0x88] ;  /* 0x01001100ff0677ac */ /* 0x000ea20008000a00 */
[----:B------:R-:W3:Y:S01]  /*4cc0*/  LDC.64 R2, c[0x4][R3] ;  /* 0x0100000003027b82 */ /* 0x000ee20000000a00 */
[----:B------:R-:W4:Y:S01]  /*4cd0*/  LDCU.64 UR4, c[0x4][0x8] ;  /* 0x01000100ff0477ac */ /* 0x000f220008000a00 */
[----:B-1----:R-:W-:Y:S01]  /*4ce0*/  MOV R5, UR9 ;  /* 0x0000000900057c02 */ /* 0x002fe20008000f00 */
[----:B------:R-:W-:Y:S01]  /*4cf0*/  IMAD.U32 R4, RZ, RZ, UR8 ;  /* 0x00000008ff047e24 */ /* 0x000fe2000f8e00ff */
[----:B--2---:R-:W-:Y:S01]  /*4d00*/  MOV R7, UR7 ;  /* 0x0000000700077c02 */ /* 0x004fe20008000f00 */
[----:B------:R-:W-:Y:S01]  /*4d10*/  IMAD.U32 R6, RZ, RZ, UR6 ;  /* 0x00000006ff067e24 */ /* 0x000fe2000f8e00ff */
[----:B----4-:R-:W-:Y:S01]  /*4d20*/  MOV R11, UR5 ;  /* 0x00000005000b7c02 */ /* 0x010fe20008000f00 */
[----:B------:R-:W-:Y:S02]  /*4d30*/  IMAD.U32 R10, RZ, RZ, UR4 ;  /* 0x00000004ff0a7e24 */ /* 0x000fe4000f8e00ff */
[----:B------:R-:W-:Y:S07]  /*4d40*/  LEPC R20, `(.L_x_80) ;  /* 0x000000001014794e */ /* 0x000fee0000000000 */
[----:B---3-5:R-:W-:Y:S05]  /*4d50*/  CALL.ABS.NOINC R2 ;  /* 0x0000000002007343 */ /* 0x028fea0003c00000 */
.L_x_80:
[----:B------:R-:W-:Y:S01]  /*4d60*/  LOP3.LUT P0, RZ, R109, 0x1b0, RZ, 0xc0, !PT ;  /* 0x000001b06dff7812 */ /* 0x000fe2000780c0ff */
[----:B------:R-:W-:Y:S11]  /*4d70*/  BSSY.RECONVERGENT B6, `(.L_x_81) ;  /* 0x0000013000067945 */ /* 0x000ff60003800200 */
[----:B------:R-:W-:Y:S01]  /*4d80*/  @!UPT UIADD3 URZ, UPT, UPT, URZ, URZ, URZ ;  /* 0x000000fffffff290 */ /* 0x000fe2000fffe0ff */
[----:B------:R-:W-:Y:S05]  /*4d90*/  @!P0 BRA `(.L_x_82) ;  /* 0x0000000000408947 */ /* 0x000fea0003800000 */
        /* <DEDUP_REMOVED lines=16> */
.L_x_82:
[----:B------:R-:W-:Y:S05]  /*4ea0*/  BSYNC.RECONVERGENT B6 ;  /* 0x0000000000067941 */ /* 0x000fea0003800200 */
.L_x_81:
[----:B------:R-:W-:Y:S01]  /*4eb0*/  ISETP.NE.U32.AND P3, PT, R86, RZ, PT ;  /* 0x000000ff5600720c */ /* 0x000fe20003f65070 */
[----:B------:R-:W-:Y:S01]  /*4ec0*/  UISETP.NE.AND UP1, UPT, UR44, URZ, UPT ;  /* 0x000000ff2c00728c */ /* 0x000fe2000bf25270 */
[----:B------:R-:W-:Y:S02]  /*4ed0*/  ISETP.NE.U32.AND P4, PT, R82, RZ, PT ;  /* 0x000000ff5200720c */ /* 0x000fe40003f85070 */
[----:B------:R-:W-:Y:S02]  /*4ee0*/  ISETP.NE.AND.EX P3, PT, R87, RZ, PT, P3 ;  /* 0x000000ff5700720c */ /* 0x000fe40003f65330 */
[----:B------:R-:W-:Y:S02]  /*4ef0*/  PLOP3.LUT P1, PT, PT, PT, PT, 0x8, 0x80 ;  /* 0x000000000080781c */ /* 0x000fe40003f2e170 */
[----:B------:R-:W-:Y:S02]  /*4f00*/  PLOP3.LUT P0, PT, PT, PT, UP1, 0x80, 0x8 ;  /* 0x000000000008781c */ /* 0x000fe40003f0f018 */
[----:B------:R-:W-:Y:S02]  /*4f10*/  ISETP.NE.AND.EX P4, PT, R83, RZ, PT, P4 ;  /* 0x000000ff5300720c */ /* 0x000fe40003f85340 */
[----:B------:R-:W1:Y:S09]  /*4f20*/  @UP1 LDCU.64 UR4, c[0x0][0x888] ;  /* 0x00011100ff0417ac */ /* 0x000e720008000a00 */
[----:B------:R-:W-:Y:S01]  /*4f30*/  @P0 PLOP3.LUT P1, PT, P3, PT, PT, 0x80, 0x8 ;  /* 0x000000000008081c */ /* 0x000fe20001f2f070 */
[----:B-1----:R-:W-:Y:S04]  /*4f40*/  @UP1 UISETP.NE.U32.AND UP0, UPT, UR4, URZ, UPT ;  /* 0x000000ff0400128c */ /* 0x002fe8000bf05070 */
[----:B------:R-:W-:Y:S04]  /*4f50*/  @UP1 UISETP.NE.AND.EX UP0, UPT, UR5, URZ, UPT, UP0 ;  /* 0x000000ff0500128c */ /* 0x000fe8000bf05300 */
[----:B------:R-:W-:Y:S01]  /*4f60*/  @UP1 USEL UR4, URZ, 0xffffffff, UP0 ;  /* 0xffffffffff041887 */ /* 0x000fe20008000000 */
[----:B------:R-:W-:Y:S11]  /*4f70*/  @!P3 BRA `(.L_x_83) ;  /* 0x00000000002cb947 */ /* 0x000ff60003800000 */
[----:B------:R-:W-:Y:S01]  /*4f80*/  ISETP.NE.U32.AND P2, PT, R84, RZ, PT ;  /* 0x000000ff5400720c */ /* 0x000fe20003f45070 */
[----:B------:R-:W-:Y:S03]  /*4f90*/  IMAD.MOV.U32 R96, RZ, RZ, 0x1 ;  /* 0x00000001ff607424 */ /* 0x000fe600078e00ff */
[----:B------:R-:W-:Y:S11]  /*4fa0*/  ISETP.NE.AND.EX P2, PT, R85, RZ, PT, P2 ;  /* 0x000000ff5500720c */ /* 0x000ff60003f45320 */
[----:B------:R-:W-:Y:S02]  /*4fb0*/  @!UPT UIADD3 URZ, UPT, UPT, URZ, URZ, URZ ;  /* 0x000000fffffff290 */ /* 0x000fe4000fffe0ff */
[----:B------:R-:W1:Y:S01]  /*4fc0*/  @P2 LDC.64 R2, c[0x0][0x888] ;  /* 0x00022200ff022b82 */ /* 0x000e620000000a00 */
[----:B------:R-:W-:Y:S04]  /*4fd0*/  @P2 IMAD R0, R86, UR36, RZ ;  /* 0x0000002456002c24 */ /* 0x000fe8000f8e02ff */
[----:B-1----:R-:W-:Y:S04]  /*4fe0*/  @P2 IMAD.WIDE R2, R0, 0x4, R2 ;  /* 0x0000000400022825 */ /* 0x002fe800078e0202 */
[----:B------:R-:W-:Y:S01]  /*4ff0*/  HFMA2 R0, -RZ, RZ, 0, 5.9604644775390625e-08 ;  /* 0x00000001ff007431 */ /* 0x000fe200000001ff */
[----:B-----5:R1:W5:Y:S04]  /*5000*/  @P2 LDG.E R49, desc[UR40][R2.64] ;  /* 0x0000002802312981 */ /* 0x020368000c1e1900 */
[----:B------:R-:W-:Y:S01]  /*5010*/  @!P2 PRMT R96, R0, 0x7610, R96 ;  /* 0x000076100060a816 */ /* 0x000fe20000000060 */
[----:B-1----:R-:W2:Y:S06]  /*5020*/  @!P2 LDC R49, c[0x0][0x880] ;  /* 0x00022000ff31ab82 */ /* 0x002eac0000000800 */
.L_x_83:
[----:B------:R-:W-:Y:S05]  /*5030*/  @!P4 BRA `(.L_x_84) ;  /* 0x000000000020c947 */ /* 0x000fea0003800000 */
[----:B------:R-:W-:Y:S04]  /*5040*/  ISETP.NE.U32.AND P2, PT, R80, RZ, PT ;  /* 0x000000ff5000720c */ /* 0x000fe80003f45070 */
[----:B------:R-:W-:Y:S11]  /*5050*/  ISETP.NE.AND.EX P2, PT, R81, RZ, PT, P2 ;  /* 0x000000ff5100720c */ /* 0x000ff60003f45320 */
[----:B------:R-:W-:Y:S02]  /*5060*/  @!UPT UIADD3 URZ, UPT, UPT, URZ, URZ, URZ ;  /* 0x000000fffffff290 */ /* 0x000fe4000fffe0ff */
[----:B------:R-:W1:Y:S01]  /*5070*/  @P2 LDC.64 R2, c[0x0][0x8a8] ;  /* 0x00022a00ff022b82 */ /* 0x000e620000000a00 */
[----:B------:R-:W-:Y:S04]  /*5080*/  @P2 IMAD R0, R82, UR36, RZ ;  /* 0x0000002452002c24 */ /* 0x000fe8000f8e02ff */
[----:B-1----:R-:W-:Y:S05]  /*5090*/  @P2 IMAD.WIDE R2, R0, 0x4, R2 ;  /* 0x0000000400022825 */ /* 0x002fea00078e0202 */
[----:B-----5:R1:W5:Y:S02]  /*50a0*/  @P2 LDG.E R47, desc[UR40][R2.64] ;  /* 0x00000028022f2981 */ /* 0x020364000c1e1900 */
[----:B-1----:R-:W3:Y:S02]  /*50b0*/  @!P2 LDC R47, c[0x0][0x8a0] ;  /* 0x00022800ff2fab82 */ /* 0x002ee40000000800 */
.L_x_84:
[----:B--2--5:R-:W-:Y:S01]  /*50c0*/  @P0 FSETP.NEU.AND P4, PT, R49, RZ, PT ;  /* 0x000000ff3100020b */ /* 0x024fe20003f8d000 */
[----:B------:R-:W-:Y:S01]  /*50d0*/  IMAD.U32 R0, RZ, RZ, UR4 ;  /* 0x00000004ff007e24 */ /* 0x000fe2000f8e00ff */
[----:B------:R-:W-:Y:S01]  /*50e0*/  @P0 LOP3.LUT P2, RZ, R96, 0xff, RZ, 0xc0, !PT ;  /* 0x000000ff60ff0812 */ /* 0x000fe2000784c0ff */
[----:B------:R-:W-:Y:S01]  /*50f0*/  BSSY B1, `(.L_x_85) ;  /* 0x0000039000017945 */ /* 0x000fe20003800000 */
[----:B------:R-:W-:Y:S02]  /*5100*/  @P0 SEL R9, RZ, 0xffffffff, P4 ;  /* 0xffffffffff090807 */ /* 0x000fe40002000000 */
[----:B------:R-:W-:Y:S02]  /*5110*/  CS2R R54, SRZ ;  /* 0x0000000000367805 */ /* 0x000fe4000001ff00 */
[----:B------:R-:W-:Y:S02]  /*5120*/  LEA R92, R44, UR43, 0x3 ;  /* 0x0000002b2c5c7c11 */ /* 0x000fe4000f8e18ff */
[----:B------:R-:W-:Y:S02]  /*5130*/  CS2R R52, SRZ ;  /* 0x0000000000347805 */ /* 0x000fe4000001ff00 */
[----:B------:R-:W-:Y:S02]  /*5140*/  @P1 SEL R9, R0, R9, !P2 ;  /* 0x0000000900091207 */ /* 0x000fe40005000000 */
[----:B------:R-:W-:Y:S02]  /*5150*/  CS2R R58, SRZ ;  /* 0x00000000003a7805 */ /* 0x000fe4000001ff00 */
[----:B------:R-:W-:Y:S02]  /*5160*/  SHF.L.U32 R7, R108, 0x1f, RZ ;  /* 0x0000001f6c077819 */ /* 0x000fe400000006ff */
[----:B------:R-:W-:Y:S02]  /*5170*/  CS2R R56, SRZ ;  /* 0x0000000000387805 */ /* 0x000fe4000001ff00 */
[----:B------:R-:W-:Y:S02]  /*5180*/  @P0 LOP3.LUT R9, R9, 0x1, RZ, 0xc0, !PT ;  /* 0x0000000109090812 */ /* 0x000fe400078ec0ff */
[C---:B------:R-:W-:Y:S02]  /*5190*/  LEA.HI R5, R44.reuse, R44, RZ, 0x1 ;  /* 0x0000002c2c057211 */ /* 0x040fe400078f08ff */
[----:B------:R-:W-:Y:S02]  /*51a0*/  ISETP.NE.U32.OR P1, PT, R9, 0x1, !P0 ;  /* 0x000000010900780c */ /* 0x000fe40004725470 */
[----:B------:R-:W-:Y:S01]  /*51b0*/  PLOP3.LUT P5, PT, PT, PT, PT, 0x8, 0x80 ;  /* 0x000000000080781c */ /* 0x000fe20003fae170 */
[C---:B------:R-:W-:Y:S01]  /*51c0*/  IMAD.SHL.U32 R3, R5.reuse, 0x20, RZ ;  /* 0x0000002005037824 */ /* 0x040fe200078e00ff */
[----:B------:R-:W-:Y:S04]  /*51d0*/  LOP3.LUT R5, R5, 0xffe, RZ, 0xc0, !PT ;  /* 0x00000ffe05057812 */ /* 0x000fe800078ec0ff */
[----:B------:R-:W-:Y:S01]  /*51e0*/  LOP3.LUT R3, R3, 0xffffffc0, RZ, 0xc0, !PT ;  /* 0xffffffc003037812 */ /* 0x000fe200078ec0ff */
[----:B------:R-:W-:Y:S04]  /*51f0*/  IMAD.IADD R32, R44, 0x1, -R5 ;  /* 0x000000012c207824 */ /* 0x000fe800078e0a05 */
[----:B------:R-:W-:Y:S01]  /*5200*/  @P1 SHF.L.U32 R2, R106, 0x1f, RZ ;  /* 0x0000001f6a021819 */ /* 0x000fe200000006ff */
[----:B------:R-:W-:Y:S03]  /*5210*/  IMAD.IADD R3, R46, 0x1, R3 ;  /* 0x000000012e037824 */ /* 0x000fe600078e0203 */
[----:B------:R-:W1:Y:S01]  /*5220*/  @P1 SYNCS.PHASECHK.TRANS64.TRYWAIT P0, [UR43+0x50], R2 ;  /* 0x00005002ff0015a7 */ /* 0x000e62000800112b */
[----:B------:R-:W-:Y:S01]  /*5230*/  IMAD R32, R32, 0x100000, R3 ;  /* 0x0010000020207824 */ /* 0x000fe200078e0203 */
[----:B------:R2:W4:Y:S01]  /*5240*/  SYNCS.PHASECHK.TRANS64.TRYWAIT P4, [R92+URZ+0x90], R7 ;  /* 0x000090075c0075a7 */ /* 0x00052200080811ff */
[----:B-1----:R-:W-:Y:S01]  /*5250*/  @P1 PLOP3.LUT P5, PT, P0, PT, PT, 0x8, 0x80 ;  /* 0x000000000080181c */ /* 0x002fe200007ae170 */
[----:B------:R-:W-:Y:S01]  /*5260*/  @!UPT UIADD3 URZ, UPT, UPT, URZ, URZ, URZ ;  /* 0x000000fffffff290 */ /* 0x000fe2000fffe0ff */
[----:B--2---:R-:W-:Y:S11]  /*5270*/  @!P1 BRA `(.L_x_86) ;  /* 0x0000000000809947 */ /* 0x004ff60003800000 */
[----:B------:R-:W-:Y:S01]  /*5280*/  ISETP.NE.U32.AND P0, PT, RZ, UR38, PT ;  /* 0x00000026ff007c0c */ /* 0x000fe2000bf05070 */
[----:B------:R-:W-:Y:S01]  /*5290*/  BSSY B0, `(.L_x_87) ;  /* 0x0000012000007945 */ /* 0x000fe20003800000 */
[----:B------:R-:W-:Y:S02]  /*52a0*/  FSETP.NEU.AND P2, PT, R49, RZ, PT ;  /* 0x000000ff3100720b */ /* 0x000fe40003f4d000 */
[----:B------:R-:W-:Y:S02]  /*52b0*/  CS2R R58, SRZ ;  /* 0x00000000003a7805 */ /* 0x000fe4000001ff00 */
[----:B------:R-:W-:Y:S02]  /*52c0*/  ISETP.NE.AND.EX P0, PT, RZ, UR39, PT, P0 ;  /* 0x00000027ff007c0c */ /* 0x000fe4000bf05300 */
[----:B------:R-:W-:Y:S02]  /*52d0*/  CS2R R56, SRZ ;  /* 0x0000000000387805 */ /* 0x000fe4000001ff00 */
[----:B------:R-:W-:Y:S02]  /*52e0*/  LOP3.LUT P1, RZ, R96, 0xff, RZ, 0xc0, !PT ;  /* 0x000000ff60ff7812 */ /* 0x000fe4000782c0ff */
[----:B------:R-:W-:Y:S02]  /*52f0*/  CS2R R54, SRZ ;  /* 0x0000000000367805 */ /* 0x000fe4000001ff00 */
[----:B------:R-:W-:Y:S02]  /*5300*/  SEL R0, RZ, 0xffffffff, P2 ;  /* 0xffffffffff007807 */ /* 0x000fe40001000000 */
[----:B------:R-:W-:Y:S02]  /*5310*/  CS2R R52, SRZ ;  /* 0x0000000000347805 */ /* 0x000fe4000001ff00 */
[----:B------:R-:W-:Y:S04]  /*5320*/  SEL R3, RZ, 0xffffffff, P0 ;  /* 0xffffffffff037807 */ /* 0x000fe80000000000 */
[----:B------:R-:W-:Y:S04]  /*5330*/  @P3 SEL R0, R3, R0, !P1 ;  /* 0x0000000003003207 */ /* 0x000fe80004800000 */
[----:B------:R-:W-:Y:S04]  /*5340*/  LOP3.LUT R0, R0, 0x1, RZ, 0xc0, !PT ;  /* 0x0000000100007812 */ /* 0x000fe800078ec0ff */
[----:B------:R-:W-:Y:S01]  /*5350*/  ISETP.NE.U32.AND P0, PT, R0, 0x1, PT ;  /* 0x000000010000780c */ /* 0x000fe20003f05070 */
[----:B------:R-:W-:Y:S01]  /*5360*/  @!UPT UIADD3 URZ, UPT, UPT, URZ, URZ, URZ ;  /* 0x000000fffffff290 */ /* 0x000fe2000fffe0ff */
[----:B------:R-:W-:Y:S11]  /*5370*/  @!P5 BRA `(.L_x_88) ;  /* 0x00000000000cd947 */ /* 0x000ff60003800000 */
[----:B------:R-:W-:Y:S04]  /*5380*/  SHF.L.U32 R3, R106, 0x1f, RZ ;  /* 0x0000001f6a037819 */ /* 0x000fe800000006ff */
[----:B------:R-:W1:Y:S02]  /*5390*/  SYNCS.PHASECHK.TRANS64.TRYWAIT P1, [UR43+0x50], R3 ;  /* 0x00005003ff0075a7 */ /* 0x000e64000802112b */
[----:B-1----:R-:W-:Y:S05]  /*53a0*/  @!P1 BRA `(.L_x_89) ;  /* 0x00000014006c9947 */ /* 0x002fea0003800000 */
.L_x_88:
[----:B------:R-:W-:Y:S05]  /*53b0*/  BSYNC B0 ;  /* 0x0000000000007941 */ /* 0x000fea0003800000 */
.L_x_87:
[----:B------:R2:W1:Y:S01]  /*53c0*/  @P0 LDS.128 R56, [R103+UR43+0x200] ;  /* 0x0002002b67380984 */ /* 0x0004620008000c00 */
[----:B------:R-:W-:Y:S01]  /*53d0*/  UIADD3 UR4, UPT, UPT, UR43, 0x58, URZ ;  /* 0x000000582b047890 */ /* 0x000fe2000fffe0ff */
[----:B------:R-:W-:Y:S02]  /*53e0*/  LOP3.LUT R106, R106, 0x1, RZ, 0x3c, !PT ;  /* 0x000000016a6a7812 */ /* 0x000fe400078e3cff */
[----:B------:R2:W1:Y:S01]  /*53f0*/  @P0 LDS.128 R52, [R102+0x10] ;  /* 0x0000100066340984 */ /* 0x0004620000000c00 */
[----:B------:R-:W-:Y:S01]  /*5400*/  UPRMT UR4, UR37, 0x654, UR4 ;  /* 0x0000065425047896 */ /* 0x000fe20008000004 */
[----:B------:R-:W-:Y:S01]  /*5410*/  @!PT LDS RZ, [RZ] ;  /* 0x00000000fffff984 */ /* 0x000fe20000000800 */
[----:B------:R-:W-:Y:S01]  /*5420*/  @!PT LDS RZ, [RZ] ;  /* 0x00000000fffff984 */ /* 0x000fe20000000800 */
[----:B------:R-:W-:Y:S01]  /*5430*/  @!PT LDS RZ, [RZ] ;  /* 0x00000000fffff984 */ /* 0x000fe20000000800 */
[----:B------:R-:W-:Y:S01]  /*5440*/  @!PT LDS RZ, [RZ] ;  /* 0x00000000fffff984 */ /* 0x000fe20000000800 */
[----:B------:R5:W-:Y:S06]  /*5450*/  MEMBAR.ALL.CTA ;  /* 0x0000000000007992 */ /* 0x000bec0000008000 */
[----:B-----5:R-:W5:Y:S02]  /*5460*/  FENCE.VIEW.ASYNC.S ;  /* 0x00000000000073c6 */ /* 0x020f640000000000 */
[----:B-----5:R-:W-:Y:S03]  /*5470*/  SYNCS.ARRIVE.TRANS64.RED.A1T0 RZ, [UR4], RZ ;  /* 0x000000ffffff79a7 */ /* 0x020fe60008100404 */
.L_x_86:
[----:B------:R-:W-:Y:S05]  /*5480*/  BSYNC B1 ;  /* 0x0000000000017941 */ /* 0x000fea0003800000 */
.L_x_85:
[----:B-1----:R-:W-:Y:S04]  /*5490*/  SHF.R.U32.HI R3, RZ, 0x15, R32 ;  /* 0x00000015ff037819 */ /* 0x002fe80000011620 */
[----:B------:R-:W-:Y:S01]  /*54a0*/  LOP3.LUT P0, RZ, R3, 0x3, R104, 0x48, !PT ;  /* 0x0000000303ff7812 */ /* 0x000fe20007804868 */
[----:B------:R-:W-:Y:S01]  /*54b0*/  @!UPT UIADD3 URZ, UPT, UPT, URZ, URZ, URZ ;  /* 0x000000fffffff290 */ /* 0x000fe2000fffe0ff */
[----:B----4-:R-:W-:Y:S11]  /*54c0*/  @P4 BRA `(.L_x_90) ;  /* 0x0000000000084947 */ /* 0x010ff60003800000 */
[----:B------:R-:W1:Y:S02]  /*54d0*/  SYNCS.PHASECHK.TRANS64.TRYWAIT P1, [R92+URZ+0x90], R7 ;  /* 0x000090075c0075a7 */ /* 0x000e6400080211ff */
[----:B-1----:R-:W-:Y:S05]  /*54e0*/  @!P1 BRA `(.L_x_91) ;  /* 0x0000001400349947 */ /* 0x002fea0003800000 */
.L_x_90:
[----:B------:R-:W-:Y:S05]  /*54f0*/  @!P0 BRA `(.L_x_92) ;  /* 0x0000000000408947 */ /* 0x000fea0003800000 */
[----:B------:R-:W4:Y:S01]  /*5500*/  LDCU.64 UR8, c[0x4][0x70] ;  /* 0x01000e00ff0877ac */ /* 0x000f220008000a00 */
[----:B------:R-:W-:Y:S01]  /*5510*/  MOV R3, 0x0 ;  /* 0x0000000000037802 */ /* 0x000fe20000000f00 */
[----:B------:R-:W-:Y:S02]  /*5520*/  HFMA2 R12, -RZ, RZ, 0, 5.9604644775390625e-08 ;  /* 0x00000001ff0c7431 */ /* 0x000fe400000001ff */
[----:B------:R-:W-:Y:S02]  /*5530*/  IMAD.MOV.U32 R8, RZ, RZ, 0x192 ;  /* 0x00000192ff087424 */ /* 0x000fe400078e00ff */
[----:B------:R-:W-:Y:S01]  /*5540*/  IMAD.MOV.U32 R13, RZ, RZ, RZ ;  /* 0x000000ffff0d7224 */ /* 0x000fe200078e00ff */
[----:B------:R-:W1:Y:S01]  /*5550*/  LDCU.64 UR6, c[0x4][0x78] ;  /* 0x01000f00ff0677ac */ /* 0x000e620008000a00 */
[----:B------:R-:W2:Y:S01]  /*5560*/  LDC.64 R2, c[0x4][R3] ;  /* 0x0100000003027b82 */ /* 0x000ea20000000a00 */
[----:B------:R-:W5:Y:S01]  /*5570*/  LDCU.64 UR4, c[0x4][0x10] ;  /* 0x01000200ff0477ac */ /* 0x000f620008000a00 */
[----:B----4-:R-:W-:Y:S01]  /*5580*/  MOV R5, UR9 ;  /* 0x0000000900057c02 */ /* 0x010fe20008000f00 */
[----:B------:R-:W-:Y:S01]  /*5590*/  IMAD.U32 R4, RZ, RZ, UR8 ;  /* 0x00000008ff047e24 */ /* 0x000fe2000f8e00ff */
[----:B-1----:R-:W-:Y:S01]  /*55a0*/  MOV R7, UR7 ;  /* 0x0000000700077c02 */ /* 0x002fe20008000f00 */
[----:B------:R-:W-:Y:S01]  /*55b0*/  IMAD.U32 R6, RZ, RZ, UR6 ;  /* 0x00000006ff067e24 */ /* 0x000fe2000f8e00ff */
[----:B-----5:R-:W-:Y:S01]  /*55c0*/  MOV R11, UR5 ;  /* 0x00000005000b7c02 */ /* 0x020fe20008000f00 */
[----:B------:R-:W-:Y:S02]  /*55d0*/  IMAD.U32 R10, RZ, RZ, UR4 ;  /* 0x00000004ff0a7e24 */ /* 0x000fe4000f8e00ff */
[----:B------:R-:W-:Y:S07]  /*55e0*/  LEPC R20, `(.L_x_92) ;  /* 0x000000001014794e */ /* 0x000fee0000000000 */
[----:B--23--:R-:W-:Y:S05]  /*55f0*/  CALL.ABS.NOINC R2 ;  /* 0x0000000002007343 */ /* 0x00cfea0003c00000 */
.L_x_92:
[----:B------:R-:W-:Y:S01]  /*5600*/  LOP3.LUT P0, RZ, R101, 0x60, RZ, 0xc0, !PT ;  /* 0x0000006065ff7812 */ /* 0x000fe2000780c0ff */
[----:B------:R-:W-:Y:S05]  /*5610*/  WARPSYNC.ALL ;  /* 0x0000000000007948 */ /* 0x000fea0003800000 */
[----:B------:R-:W-:Y:S01]  /*5620*/  R2UR UR4, R32 ;  /* 0x00000000200472ca */ /* 0x000fe200000e0000 */
[----:B------:R-:W-:Y:S01]  /*5630*/  BSSY.RECONVERGENT B0, `(.L_x_93) ;  /* 0x00000a0000007945 */ /* 0x000fe20003800200 */
[-C--:B------:R-:W-:Y:S02]  /*5640*/  F2FP.F16.E5M2.UNPACK_B R50, R56.reuse ;  /* 0x00000038ff32723e */ /* 0x080fe400020004ff */
[----:B------:R-:W-:Y:S02]  /*5650*/  F2FP.F16.E5M2.UNPACK_B R63, R56.H1 ;  /* 0x00000038ff3f723e */ /* 0x000fe400030004ff */
[-C--:B------:R-:W-:Y:S01]  /*5660*/  F2FP.F16.E5M2.UNPACK_B R56, R57.reuse ;  /* 0x00000039ff38723e */ /* 0x080fe200020004ff */
[--C-:B------:R-:W-:Y:S01]  /*5670*/  HADD2.F32 R48, -RZ, R50.reuse.H0_H0 ;  /* 0x20000032ff307230 */ /* 0x100fe20000004100 */
[----:B------:R-:W-:Y:S01]  /*5680*/  F2FP.F16.E5M2.UNPACK_B R57, R57.H1 ;  /* 0x00000039ff39723e */ /* 0x000fe200030004ff */
[----:B------:R-:W-:Y:S01]  /*5690*/  HADD2.F32 R50, -RZ, R50.H1_H1 ;  /* 0x30000032ff327230 */ /* 0x000fe20000004100 */
[-C--:B------:R-:W-:Y:S01]  /*56a0*/  F2FP.F16.E5M2.UNPACK_B R66, R52.reuse ;  /* 0x00000034ff42723e */ /* 0x080fe200020004ff */
[--C-:B------:R-:W-:Y:S01]  /*56b0*/  HADD2.F32 R51, -RZ, R63.reuse.H0_H0 ;  /* 0x2000003fff337230 */ /* 0x100fe20000004100 */
[----:B------:R-:W-:Y:S01]  /*56c0*/  F2FP.F16.E5M2.UNPACK_B R68, R52.H1 ;  /* 0x00000034ff44723e */ /* 0x000fe200030004ff */
[----:B-1----:R-:W-:Y:S01]  /*56d0*/  LDTM.16dp32bit_t0_t15.x32 R4, tmem[UR4] ;  /* 0x00000004000479ee */ /* 0x002fe20008a80000 */
[----:B------:R-:W3:Y:S01]  /*56e0*/  LDTM.16dp32bit_t16_t31.x32 R4, tmem[UR4+0x20] ;  /* 0x00002004000479ee */ /* 0x000ee20008aa0000 */
[----:B------:R-:W-:Y:S01]  /*56f0*/  NOP ;  /* 0x0000000000007918 */ /* 0x000fe20000000000 */
[----:B------:R-:W-:Y:S01]  /*5700*/  R2UR UR5, R92 ;  /* 0x000000005c0572ca */ /* 0x000fe200000e0000 */
[--C-:B------:R-:W-:Y:S01]  /*5710*/  HADD2.F32 R65, -RZ, R66.reuse.H0_H0 ;  /* 0x20000042ff417230 */ /* 0x100fe20000004100 */
[----:B------:R-:W-:Y:S01]  /*5720*/  F2FP.F16.E5M2.UNPACK_B R61, R58 ;  /* 0x0000003aff3d723e */ /* 0x000fe200020004ff */
[----:B------:R-:W-:Y:S01]  /*5730*/  HADD2.F32 R67, -RZ, R66.H1_H1 ;  /* 0x30000042ff437230 */ /* 0x000fe20000004100 */
[-C--:B------:R-:W-:Y:S01]  /*5740*/  F2FP.F16.E5M2.UNPACK_B R70, R53.reuse ;  /* 0x00000035ff46723e */ /* 0x080fe200020004ff */
[----:B------:R-:W-:Y:S01]  /*5750*/  HADD2.F32 R52, -RZ, R63.H1_H1 ;  /* 0x3000003fff347230 */ /* 0x000fe20000004100 */
[----:B------:R-:W-:Y:S01]  /*5760*/  F2FP.F16.E5M2.UNPACK_B R72, R53.H1 ;  /* 0x00000035ff48723e */ /* 0x000fe200030004ff */
[----:B------:R-:W-:Y:S01]  /*5770*/  HADD2.F32 R53, -RZ, R56.H0_H0 ;  /* 0x20000038ff357230 */ /* 0x000fe20000004100 */
[-C--:B------:R-:W-:Y:S01]  /*5780*/  F2FP.F16.E5M2.UNPACK_B R74, R54.reuse ;  /* 0x00000036ff4a723e */ /* 0x080fe200020004ff */
[----:B------:R-:W-:Y:S01]  /*5790*/  HADD2.F32 R69, -RZ, R70.H0_H0 ;  /* 0x20000046ff457230 */ /* 0x000fe20000004100 */
[----:B------:R-:W-:Y:S01]  /*57a0*/  F2FP.F16.E5M2.UNPACK_B R76, R54.H1 ;  /* 0x00000036ff4c723e */ /* 0x000fe200030004ff */
[----:B------:R-:W-:Y:S01]  /*57b0*/  HADD2.F32 R54, -RZ, R56.H1_H1 ;  /* 0x30000038ff367230 */ /* 0x000fe20000004100 */
[----:B------:R-:W-:Y:S01]  /*57c0*/  F2FP.F16.E5M2.UNPACK_B R60, R58.H1 ;  /* 0x0000003aff3c723e */ /* 0x000fe200030004ff */
[----:B------:R-:W-:Y:S01]  /*57d0*/  UIADD3 UR5, UPT, UPT, UR5, 0xb0, URZ ;  /* 0x000000b005057890 */ /* 0x000fe2000fffe0ff */
[----:B------:R-:W-:Y:S01]  /*57e0*/  HADD2.F32 R58, -RZ, R61.H1_H1 ;  /* 0x3000003dff3a7230 */ /* 0x000fe20000004100 */
[----:B------:R-:W-:Y:S01]  /*57f0*/  F2FP.F16.E5M2.UNPACK_B R77, R55 ;  /* 0x00000037ff4d723e */ /* 0x000fe200020004ff */
[----:B------:R-:W-:Y:S01]  /*5800*/  HADD2.F32 R70, -RZ, R70.H1_H1 ;  /* 0x30000046ff467230 */ /* 0x000fe20000004100 */
[----:B------:R-:W-:Y:S01]  /*5810*/  UPRMT UR5, UR37, 0x654, UR5 ;  /* 0x0000065425057896 */ /* 0x000fe20008000005 */
[--C-:B------:R-:W-:Y:S01]  /*5820*/  HADD2.F32 R73, -RZ, R74.reuse.H0_H0 ;  /* 0x2000004aff497230 */ /* 0x100fe20000004100 */
[----:B------:R-:W-:Y:S01]  /*5830*/  F2FP.F16.E5M2.UNPACK_B R62, R59 ;  /* 0x0000003bff3e723e */ /* 0x000fe200020004ff */
[----:B------:R-:W-:Y:S01]  /*5840*/  HADD2.F32 R74, -RZ, R74.H1_H1 ;  /* 0x3000004aff4a7230 */ /* 0x000fe20000004100 */
[----:B------:R-:W-:Y:S01]  /*5850*/  F2FP.F16.E5M2.UNPACK_B R78, R55.H1 ;  /* 0x00000037ff4e723e */ /* 0x000fe200030004ff */
[C---:B---3--:R-:W-:Y:S01]  /*5860*/  FMUL R4, R47.reuse, R4 ;  /* 0x000000042f047220 */ /* 0x048fe20000400000 */
[C---:B------:R-:W-:Y:S01]  /*5870*/  FMUL R5, R47.reuse, R5 ;  /* 0x000000052f057220 */ /* 0x040fe20000400000 */
[C---:B------:R-:W-:Y:S01]  /*5880*/  FMUL R8, R47.reuse, R8 ;  /* 0x000000082f087220 */ /* 0x040fe20000400000 */
[----:B------:R-:W-:Y:S01]  /*5890*/  FMUL R9, R47, R9 ;  /* 0x000000092f097220 */ /* 0x000fe20000400000 */
[----:B------:R-:W-:Y:S01]  /*58a0*/  SYNCS.ARRIVE.TRANS64.RED.A1T0 RZ, [UR5], RZ ;  /* 0x000000ffffff79a7 */ /* 0x000fe20008100405 */
[C---:B------:R-:W-:Y:S01]  /*58b0*/  FFMA R4, R49.reuse, R48, R4 ;  /* 0x0000003031047223 */ /* 0x040fe20000000004 */
[----:B------:R-:W-:Y:S01]  /*58c0*/  FFMA R5, R49, R50, R5 ;  /* 0x0000003231057223 */ /* 0x000fe20000000005 */
[C---:B------:R-:W-:Y:S01]  /*58d0*/  FMUL R12, R47.reuse, R12 ;  /* 0x0000000c2f0c7220 */ /* 0x040fe20000400000 */
        /* <DEDUP_REMOVED lines=9> */
[----:B------:R-:W-:Y:S02]  /*5970*/  HADD2.F32 R48, -RZ, R77.H1_H1 ;  /* 0x3000004dff307230 */ /* 0x000fe40000004100 */
[C---:B------:R-:W-:Y:S01]  /*5980*/  FMUL R28, R47.reuse, R32 ;  /* 0x000000202f1c7220 */ /* 0x040fe20000400000 */
[C---:B------:R-:W-:Y:S01]  /*5990*/  FMUL R29, R47.reuse, R33 ;  /* 0x000000212f1d7220 */ /* 0x040fe20000400000 */
[C---:B------:R-:W-:Y:S01]  /*59a0*/  FMUL R6, R47.reuse, R6 ;  /* 0x000000062f067220 */ /* 0x040fe20000400000 */
[C---:B------:R-:W-:Y:S01]  /*59b0*/  FMUL R7, R47.reuse, R7 ;  /* 0x000000072f077220 */ /* 0x040fe20000400000 */
[--C-:B------:R-:W-:Y:S02]  /*59c0*/  HADD2.F32 R55, -RZ, R57.reuse.H0_H0 ;  /* 0x20000039ff377230 */ /* 0x100fe40000004100 */
[----:B------:R-:W-:Y:S01]  /*59d0*/  FMUL R10, R47, R10 ;  /* 0x0000000a2f0a7220 */ /* 0x000fe20000400000 */
[C---:B------:R-:W-:Y:S01]  /*59e0*/  FFMA R6, R49.reuse, R51, R6 ;  /* 0x0000003331067223 */ /* 0x040fe20000000006 */
[----:B------:R-:W-:Y:S02]  /*59f0*/  HADD2.F32 R56, -RZ, R57.H1_H1 ;  /* 0x30000039ff387230 */ /* 0x000fe40000004100 */
[C---:B------:R-:W-:Y:S01]  /*5a00*/  FFMA R7, R49.reuse, R52, R7 ;  /* 0x0000003431077223 */ /* 0x040fe20000000007 */
[C---:B------:R-:W-:Y:S01]  /*5a10*/  FFMA R8, R49.reuse, R53, R8 ;  /* 0x0000003531087223 */ /* 0x040fe20000000008 */
[C---:B------:R-:W-:Y:S01]  /*5a20*/  FFMA R9, R49.reuse, R54, R9 ;  /* 0x0000003631097223 */ /* 0x040fe20000000009 */
[----:B------:R-:W-:Y:S02]  /*5a30*/  HADD2.F32 R57, -RZ, R61.H0_H0 ;  /* 0x2000003dff397230 */ /* 0x000fe40000004100 */
[----:B------:R-:W-:Y:S01]  /*5a40*/  FFMA R10, R49, R55, R10 ;  /* 0x00000037310a7223 */ /* 0x000fe2000000000a */
[----:B------:R-:W-:Y:S01]  /*5a50*/  F2FP.SATFINITE.E5M2.F32.PACK_AB_MERGE_C R92, R7, R6, RZ ;  /* 0x00000006075c723e */ /* 0x000fe200048060ff */
[----:B------:R-:W-:Y:S02]  /*5a60*/  HADD2.F32 R61, -RZ, R62.H0_H0 ;  /* 0x2000003eff3d7230 */ /* 0x000fe40000004100 */
[----:B------:R-:W-:Y:S01]  /*5a70*/  FMUL R11, R47, R11 ;  /* 0x0000000b2f0b7220 */ /* 0x000fe20000400000 */
[----:B------:R-:W-:Y:S01]  /*5a80*/  F2FP.F16.E5M2.UNPACK_B R64, R59.H1 ;  /* 0x0000003bff40723e */ /* 0x000fe200030004ff */
[----:B------:R-:W-:Y:S01]  /*5a90*/  HADD2.F32 R59, -RZ, R60.H0_H0 ;  /* 0x2000003cff3b7230 */ /* 0x000fe20000004100 */
[----:B------:R-:W-:Y:S01]  /*5aa0*/  F2FP.SATFINITE.E5M2.F32.PACK_AB_MERGE_C R92, R5, R4, R92 ;  /* 0x00000004055c723e */ /* 0x000fe2000480605c */
[C---:B------:R-:W-:Y:S01]  /*5ab0*/  FFMA R11, R49.reuse, R56, R11 ;  /* 0x00000038310b7223 */ /* 0x040fe2000000000b */
[C---:B------:R-:W-:Y:S01]  /*5ac0*/  FFMA R12, R49.reuse, R57, R12 ;  /* 0x00000039310c7223 */ /* 0x040fe2000000000c */
[----:B------:R-:W-:Y:S01]  /*5ad0*/  FFMA R13, R49, R58, R13 ;  /* 0x0000003a310d7223 */ /* 0x000fe2000000000d */
[----:B------:R-:W-:Y:S02]  /*5ae0*/  HADD2.F32 R62, -RZ, R62.H1_H1 ;  /* 0x3000003eff3e7230 */ /* 0x000fe40000004100 */
[----:B------:R-:W-:Y:S01]  /*5af0*/  FMUL R14, R47, R14 ;  /* 0x0000000e2f0e7220 */ /* 0x000fe20000400000 */
[----:B------:R-:W-:Y:S01]  /*5b00*/  HADD2.F32 R60, -RZ, R60.H1_H1 ;  /* 0x3000003cff3c7230 */ /* 0x000fe20000004100 */
[----:B------:R-:W-:Y:S01]  /*5b10*/  F2FP.SATFINITE.E5M2.F32.PACK_AB_MERGE_C R93, R11, R10, RZ ;  /* 0x0000000a0b5d723e */ /* 0x000fe200048060ff */
[----:B------:R-:W-:Y:S02]  /*5b20*/  HADD2.F32 R51, -RZ, R77.H0_H0 ;  /* 0x2000004dff337230 */ /* 0x000fe40000004100 */
[----:B------:R-:W-:Y:S01]  /*5b30*/  FFMA R14, R49, R59, R14 ;  /* 0x0000003b310e7223 */ /* 0x000fe2000000000e */
[----:B------:R-:W-:Y:S01]  /*5b40*/  FMUL R15, R47, R15 ;  /* 0x0000000f2f0f7220 */ /* 0x000fe20000400000 */
[--C-:B------:R-:W-:Y:S01]  /*5b50*/  HADD2.F32 R63, -RZ, R64.reuse.H0_H0 ;  /* 0x20000040ff3f7230 */ /* 0x100fe20000004100 */
[----:B------:R-:W-:Y:S01]  /*5b60*/  F2FP.SATFINITE.E5M2.F32.PACK_AB_MERGE_C R93, R9, R8, R93 ;  /* 0x00000008095d723e */ /* 0x000fe2000480605d */
[----:B------:R-:W-:Y:S02]  /*5b70*/  HADD2.F32 R64, -RZ, R64.H1_H1 ;  /* 0x30000040ff407230 */ /* 0x000fe40000004100 */
[C---:B------:R-:W-:Y:S01]  /*5b80*/  FFMA R15, R49.reuse, R60, R15 ;  /* 0x0000003c310f7223 */ /* 0x040fe2000000000f */
[C---:B------:R-:W-:Y:S01]  /*5b90*/  FFMA R16, R49.reuse, R61, R16 ;  /* 0x0000003d31107223 */ /* 0x040fe20000000010 */
[----:B------:R-:W-:Y:S01]  /*5ba0*/  FFMA R17, R49, R62, R17 ;  /* 0x0000003e31117223 */ /* 0x000fe20000000011 */
[C---:B------:R-:W-:Y:S01]  /*5bb0*/  FMUL R18, R47.reuse, R18 ;  /* 0x000000122f127220 */ /* 0x040fe20000400000 */
[C---:B------:R-:W-:Y:S01]  /*5bc0*/  FMUL R19, R47.reuse, R19 ;  /* 0x000000132f137220 */ /* 0x040fe20000400000 */
[--C-:B------:R-:W-:Y:S02]  /*5bd0*/  HADD2.F32 R66, -RZ, R68.reuse.H0_H0 ;  /* 0x20000044ff427230 */ /* 0x100fe40000004100 */
[----:B------:R-:W-:Y:S01]  /*5be0*/  FMUL R3, R47, R22 ;  /* 0x000000162f037220 */ /* 0x000fe20000400000 */
[C---:B------:R-:W-:Y:S01]  /*5bf0*/  FFMA R18, R49.reuse, R63, R18 ;  /* 0x0000003f31127223 */ /* 0x040fe20000000012 */
[----:B------:R-:W-:Y:S02]  /*5c00*/  HADD2.F32 R68, -RZ, R68.H1_H1 ;  /* 0x30000044ff447230 */ /* 0x000fe40000004100 */
[----:B------:R-:W-:Y:S01]  /*5c10*/  FFMA R19, R49, R64, R19 ;  /* 0x0000004031137223 */ /* 0x000fe20000000013 */
[----:B------:R-:W-:Y:S01]  /*5c20*/  FMUL R23, R47, R23 ;  /* 0x000000172f177220 */ /* 0x000fe20000400000 */
[C---:B------:R-:W-:Y:S01]  /*5c30*/  FFMA R0, R49.reuse, R65, R0 ;  /* 0x0000004131007223 */ /* 0x040fe20000000000 */
[C---:B------:R-:W-:Y:S01]  /*5c40*/  FFMA R2, R49.reuse, R67, R2 ;  /* 0x0000004331027223 */ /* 0x040fe20000000002 */
[--C-:B------:R-:W-:Y:S02]  /*5c50*/  HADD2.F32 R71, -RZ, R72.reuse.H0_H0 ;  /* 0x20000048ff477230 */ /* 0x100fe40000004100 */
[----:B------:R-:W-:Y:S01]  /*5c60*/  FFMA R3, R49, R66, R3 ;  /* 0x0000004231037223 */ /* 0x000fe20000000003 */
[----:B------:R-:W-:Y:S02]  /*5c70*/  HADD2.F32 R72, -RZ, R72.H1_H1 ;  /* 0x30000048ff487230 */ /* 0x000fe40000004100 */
[----:B------:R-:W-:Y:S01]  /*5c80*/  FMUL R22, R47, R26 ;  /* 0x0000001a2f167220 */ /* 0x000fe20000400000 */
        /* <DEDUP_REMOVED lines=18> */
[----:B------:R-:W-:Y:S01]  /*5db0*/  F2FP.SATFINITE.E5M2.F32.PACK_AB_MERGE_C R94, R15, R14, RZ ;  /* 0x0000000e0f5e723e */ /* 0x000fe200048060ff */
[----:B------:R-:W-:Y:S01]  /*5dc0*/  FFMA R28, R49, R51, R28 ;  /* 0x00000033311c7223 */ /* 0x000fe2000000001c */
[----:B------:R-:W-:Y:S01]  /*5dd0*/  F2FP.SATFINITE.E5M2.F32.PACK_AB_MERGE_C R95, R19, R18, RZ ;  /* 0x00000012135f723e */ /* 0x000fe200048060ff */
[C---:B------:R-:W-:Y:S01]  /*5de0*/  FFMA R29, R49.reuse, R48, R29 ;  /* 0x00000030311d7223 */ /* 0x040fe2000000001d */
[C---:B------:R-:W-:Y:S01]  /*5df0*/  FFMA R30, R49.reuse, R77, R30 ;  /* 0x0000004d311e7223 */ /* 0x040fe2000000001e */
[----:B------:R-:W-:Y:S01]  /*5e00*/  FFMA R35, R49, R50, R35 ;  /* 0x0000003231237223 */ /* 0x000fe20000000023 */
[----:B------:R-:W-:Y:S02]  /*5e10*/  F2FP.SATFINITE.E5M2.F32.PACK_AB_MERGE_C R94, R13, R12, R94 ;  /* 0x0000000c0d5e723e */ /* 0x000fe4000480605e */
[----:B------:R-:W-:Y:S02]  /*5e20*/  F2FP.SATFINITE.E5M2.F32.PACK_AB_MERGE_C R95, R17, R16, R95 ;  /* 0x00000010115f723e */ /* 0x000fe4000480605f */
[----:B------:R-:W-:Y:S02]  /*5e30*/  F2FP.SATFINITE.E5M2.F32.PACK_AB_MERGE_C R113, R23, R3, RZ ;  /* 0x000000031771723e */ /* 0x000fe400048060ff */
[----:B------:R-:W-:Y:S01]  /*5e40*/  F2FP.SATFINITE.E5M2.F32.PACK_AB_MERGE_C R114, R27, R22, RZ ;  /* 0x000000161b72723e */ /* 0x000fe200048060ff */
[----:B------:R1:W-:Y:S01]  /*5e50*/  STS.128 [R103+UR43+0x1200], R92 ;  /* 0x0012005c67007988 */ /* 0x0003e20008000c2b */
[----:B------:R-:W-:Y:S02]  /*5e60*/  F2FP.SATFINITE.E5M2.F32.PACK_AB_MERGE_C R116, R31, R26, RZ ;  /* 0x0000001a1f74723e */ /* 0x000fe400048060ff */
[----:B------:R-:W-:Y:S02]  /*5e70*/  F2FP.SATFINITE.E5M2.F32.PACK_AB_MERGE_C R117, R35, R30, RZ ;  /* 0x0000001e2375723e */ /* 0x000fe400048060ff */
[----:B------:R-:W-:Y:S02]  /*5e80*/  F2FP.SATFINITE.E5M2.F32.PACK_AB_MERGE_C R112, R2, R0, R113 ;  /* 0x000000000270723e */ /* 0x000fe40004806071 */
[----:B------:R-:W-:Y:S02]  /*5e90*/  F2FP.SATFINITE.E5M2.F32.PACK_AB_MERGE_C R113, R21, R20, R114 ;  /* 0x000000141571723e */ /* 0x000fe40004806072 */
[----:B------:R-:W-:Y:S02]  /*5ea0*/  F2FP.SATFINITE.E5M2.F32.PACK_AB_MERGE_C R114, R25, R24, R116 ;  /* 0x000000181972723e */ /* 0x000fe40004806074 */
[----:B------:R-:W-:Y:S02]  /*5eb0*/  F2FP.SATFINITE.E5M2.F32.PACK_AB_MERGE_C R115, R29, R28, R117 ;  /* 0x0000001c1d73723e */ /* 0x000fe40004806075 */
[----:B------:R-:W-:Y:S03]  /*5ec0*/  IADD3 R116, PT, PT, R44, 0x1, RZ ;  /* 0x000000012c747810 */ /* 0x000fe60007ffe0ff */
[----:B------:R1:W-:Y:S01]  /*5ed0*/  STS.128 [R102+0x1010], R112 ;  /* 0x0010107066007388 */ /* 0x0003e20000000c00 */
[----:B------:R-:W-:Y:S01]  /*5ee0*/  @!PT LDS RZ, [RZ] ;  /* 0x00000000fffff984 */ /* 0x000fe20000000800 */
[----:B------:R-:W-:Y:S01]  /*5ef0*/  @!PT LDS RZ, [RZ] ;  /* 0x00000000fffff984 */ /* 0x000fe20000000800 */
[----:B------:R-:W-:Y:S01]  /*5f00*/  @!PT LDS RZ, [RZ] ;  /* 0x00000000fffff984 */ /* 0x000fe20000000800 */
[----:B------:R-:W-:Y:S01]  /*5f10*/  @!PT LDS RZ, [RZ] ;  /* 0x00000000fffff984 */ /* 0x000fe20000000800 */
[----:B------:R3:W-:Y:S07]  /*5f20*/  MEMBAR.ALL.CTA ;  /* 0x0000000000007992 */ /* 0x0007ee0000008000 */
[----:B---3--:R-:W3:Y:S02]  /*5f30*/  FENCE.VIEW.ASYNC.S ;  /* 0x00000000000073c6 */ /* 0x008ee40000000000 */
[----:B---3--:R-:W-:Y:S06]  /*5f40*/  BAR.SYNC.DEFER_BLOCKING 0x1, 0x80 ;  /* 0x0042000000007b1d */ /* 0x008fec0000010000 */
[----:B------:R-:W-:Y:S05]  /*5f50*/  @P0 BRA `(.L_x_94) ;  /* 0x0000000000340947 */ /* 0x000fea0003800000 */
[----:B------:R-:W-:Y:S01]  /*5f60*/  UIADD3 UR12, UPT, UPT, UR43, 0x1200, URZ ;  /* 0x000012002b0c7890 */ /* 0x000fe2000fffe0ff */
[----:B------:R-:W-:Y:S01]  /*5f70*/  R2UR UR9, R91 ;  /* 0x000000005b0972ca */ /* 0x000fe200000e0000 */
[----:B------:R-:W-:Y:S01]  /*5f80*/  UIADD3 UR10, UP0, UPT, UR46, 0x680, URZ ;  /* 0x000006802e0a7890 */ /* 0x000fe2000ff1e0ff */
[----:B------:R-:W-:Y:S01]  /*5f90*/  R2UR UR8, R97 ;  /* 0x00000000610872ca */ /* 0x000fe200000e0000 */
[----:B------:R-:W-:Y:S02]  /*5fa0*/  UMOV UR7, UR36 ;  /* 0x0000002400077c82 */ /* 0x000fe40008000000 */
[----:B------:R-:W-:Y:S01]  /*5fb0*/  IMAD.U32 R109, RZ, RZ, UR12 ;  /* 0x0000000cff6d7e24 */ /* 0x000fe2000f8e00ff */
[----:B------:R-:W-:Y:S04]  /*5fc0*/  UIADD3.X UR11, UPT, UPT, URZ, UR47, URZ, UP0, !UPT ;  /* 0x0000002fff0b7290 */ /* 0x000fe800087fe4ff */
[----:B------:R-:W-:Y:S03]  /*5fd0*/  R2UR UR4, R109 ;  /* 0x000000006d0472ca */ /* 0x000fe600000e0000 */
[----:B------:R-:W-:Y:S02]  /*5fe0*/  USHF.L.U32 UR5, UR9, 0x6, URZ ;  /* 0x0000000609057899 */ /* 0x000fe400080006ff */
[----:B------:R-:W-:Y:S09]  /*5ff0*/  USHF.L.U32 UR6, UR8, 0x6, URZ ;  /* 0x0000000608067899 */ /* 0x000ff200080006ff */
[----:B------:R3:W-:Y:S01]  /*6000*/  UTMASTG.3D [UR4], [UR10] ;  /* 0x000000040a0073b5 */ /* 0x0007e20008010000 */
[----:B------:R0:W-:Y:S01]  /*6010*/  UTMACMDFLUSH ;  /* 0x00000000000079b7 */ /* 0x0001e20000000000 */
[----:B---3--:R-:W-:Y:S04]  /*6020*/  DEPBAR.LE SB0, 0x0 ;  /* 0x000080000000791a */ /* 0x008fe80000000000 */
.L_x_94:
[----:B------:R-:W-:Y:S05]  /*6030*/  BSYNC.RECONVERGENT B0 ;  /* 0x0000000000007941 */ /* 0x000fea0003800200 */
.L_x_93:
[----:B------:R-:W-:Y:S01]  /*6040*/  BAR.SYNC.DEFER_BLOCKING 0x1, 0x80 ;  /* 0x0042000000007b1d */ /* 0x000fe20000010000 */
[----:B------:R-:W-:Y:S01]  /*6050*/  ISETP.NE.AND P2, PT, R110, RZ, PT ;  /* 0x000000ff6e00720c */ /* 0x000fe20003f45270 */
[----:B------:R-:W-:Y:S01]  /*6060*/  IMAD.IADD R91, R43, 0x1, R79 ;  /* 0x000000012b5b7824 */ /* 0x000fe200078e024f */
[----:B------:R-:W-:Y:S01]  /*6070*/  ISETP.NE.AND P0, PT, R111, 0x2, PT ;  /* 0x000000026f00780c */ /* 0x000fe20003f05270 */
[----:B------:R-:W-:Y:S01]  /*6080*/  IMAD.IADD R97, R45, 0x1, R90 ;  /* 0x000000012d617824 */ /* 0x000fe200078e025a */
[----:B------:R-:W-:Y:S02]  /*6090*/  ISETP.NE.AND P1, PT, R116, 0x4, PT ;  /* 0x000000047400780c */ /* 0x000fe40003f25270 */
[----:B------:R-:W-:Y:S02]  /*60a0*/  SEL R0, RZ, 0x1, P0 ;  /* 0x00000001ff007807 */ /* 0x000fe40000000000 */
[----:B------:R-:W-:Y:S02]  /*60b0*/  SEL R3, RZ, 0x1, P1 ;  /* 0x00000001ff037807 */ /* 0x000fe40000800000 */
[----:B------:R-:W-:Y:S02]  /*60c0*/  LOP3.LUT R107, R107, R0, RZ, 0x3c, !PT ;  /* 0x000000006b6b7212 */ /* 0x000fe400078e3cff */
[----:B------:R-:W-:Y:S02]  /*60d0*/  LOP3.LUT R108, R108, R3, RZ, 0x3c, !PT ;  /* 0x000000036c6c7212 */ /* 0x000fe400078e3cff */
[----:B------:R-:W-:Y:S02]  /*60e0*/  @P2 R2UR UR36, R105 ;  /* 0x00000000692422ca */ /* 0x000fe400000e0000 */
[----:B------:R-:W-:Y:S02]  /*60f0*/  SEL R111, R111, RZ, P0 ;  /* 0x000000ff6f6f7207 */ /* 0x000fe40000000000 */
[----:B------:R-:W-:Y:S01]  /*6100*/  SEL R44, R116, RZ, P1 ;  /* 0x000000ff742c7207 */ /* 0x000fe20000800000 */
[----:B------:R-:W-:Y:S10]  /*6110*/  @P2 BRA `(.L_x_95) ;  /* 0xffffffe400842947 */ /* 0x000ff4000383ffff */
[----:B------:R-:W-:Y:S05]  /*6120*/  EXIT ;  /* 0x000000000000794d */ /* 0x000fea0003800000 */
.L_x_19:
[----:B--2---:R2:W1:Y:S02]  /*6130*/  SYNCS.PHASECHK.TRANS64.TRYWAIT P0, [R3+URZ+0xe0], R2 ;  /* 0x0000e002030075a7 */ /* 0x00446400080011ff */
[----:B-1----:R-:W-:Y:S05]  /*6140*/  @!P0 NANOSLEEP.SYNCS 0x989680 ;  /* 0x009896800000895d */ /* 0x002fea0003900000 */
[----:B------:R-:W1:Y:S02]  /*6150*/  @!P0 SYNCS.PHASECHK.TRANS64 P0, [R3+URZ+0xe0], R2 ;  /* 0x0000e002030085a7 */ /* 0x000e6400080010ff */
[----:B-1----:R-:W-:Y:S05]  /*6160*/  @!P0 BRA `(.L_x_19) ;  /* 0xfffffffc00f08947 */ /* 0x002fea000383ffff */
[----:B------:R-:W-:Y:S05]  /*6170*/  BRA `(.L_x_96) ;  /* 0xffffffb400087947 */ /* 0x000fea000383ffff */
.L_x_22:
[----:B-1----:R-:W-:-:S07]  /*6180*/  MOV R2, UR33 ;  /* 0x0000002100027c02 */ /* 0x002fce0008000f00 */
.L_x_97:
[----:B-1----:R1:W2:Y:S02]  /*6190*/  SYNCS.PHASECHK.TRANS64.TRYWAIT P0, [R2+URZ+0x28], R5 ;  /* 0x00002805020075a7 */ /* 0x0022a400080011ff */
[----:B--2---:R-:W-:Y:S05]  /*61a0*/  @!P0 NANOSLEEP.SYNCS 0x989680 ;  /* 0x009896800000895d */ /* 0x004fea0003900000 */
[----:B------:R-:W2:Y:S02]  /*61b0*/  @!P0 SYNCS.PHASECHK.TRANS64 P0, [R2+URZ+0x28], R5 ;  /* 0x00002805020085a7 */ /* 0x000ea400080010ff */
[----:B--2---:R-:W-:Y:S05]  /*61c0*/  @!P0 BRA `(.L_x_97) ;  /* 0xfffffffc00f08947 */ /* 0x004fea000383ffff */
[----:B------:R-:W-:Y:S05]  /*61d0*/  BRA `(.L_x_21) ;  /* 0xffffffb400587947 */ /* 0x000fea000383ffff */
.L_x_28:
[----:B-1----:R-:W-:-:S07]  /*61e0*/  MOV R2, UR17 ;  /* 0x0000001100027c02 */ /* 0x002fce0008000f00 */
.L_x_98:
[----:B-1----:R1:W2:Y:S02]  /*61f0*/  SYNCS.PHASECHK.TRANS64.TRYWAIT P0, [R2+URZ+0x28], R5 ;  /* 0x00002805020075a7 */ /* 0x0022a400080011ff */
[----:B--2---:R-:W-:Y:S05]  /*6200*/  @!P0 NANOSLEEP.SYNCS 0x989680 ;  /* 0x009896800000895d */ /* 0x004fea0003900000 */
[----:B------:R-:W2:Y:S02]  /*6210*/  @!P0 SYNCS.PHASECHK.TRANS64 P0, [R2+URZ+0x28], R5 ;  /* 0x00002805020085a7 */ /* 0x000ea400080010ff */
[----:B--2---:R-:W-:Y:S05]  /*6220*/  @!P0 BRA `(.L_x_98) ;  /* 0xfffffffc00f08947 */ /* 0x004fea000383ffff */
[----:B------:R-:W-:Y:S05]  /*6230*/  BRA `(.L_x_27) ;  /* 0xffffffb400fc7947 */ /* 0x000fea000383ffff */
.L_x_32:
[----:B-1----:R1:W2:Y:S02]  /*6240*/  SYNCS.PHASECHK.TRANS64.TRYWAIT P0, [R2+URZ+0x70], R3 ;  /* 0x00007003020075a7 */ /* 0x0022a400080011ff */
[----:B--2---:R-:W-:Y:S05]  /*6250*/  @!P0 NANOSLEEP.SYNCS 0x989680 ;  /* 0x009896800000895d */ /* 0x004fea0003900000 */
[----:B------:R-:W2:Y:S02]  /*6260*/  @!P0 SYNCS.PHASECHK.TRANS64 P0, [R2+URZ+0x70], R3 ;  /* 0x00007003020085a7 */ /* 0x000ea400080010ff */
[----:B--2---:R-:W-:Y:S05]  /*6270*/  @!P0 BRA `(.L_x_32) ;  /* 0xfffffffc00f08947 */ /* 0x004fea000383ffff */
[----:B------:R-:W-:Y:S05]  /*6280*/  BRA `(.L_x_99) ;  /* 0xffffffb800887947 */ /* 0x000fea000383ffff */
.L_x_36:
[----:B----4-:R-:W-:-:S07]  /*6290*/  MOV R0, UR5 ;  /* 0x0000000500007c02 */ /* 0x010fce0008000f00 */
.L_x_100:
[----:B-1----:R1:W2:Y:S02]  /*62a0*/  SYNCS.PHASECHK.TRANS64.TRYWAIT P0, [R0+URZ], R3 ;  /* 0x00000003000075a7 */ /* 0x0022a400080011ff */
[----:B--2---:R-:W-:Y:S05]  /*62b0*/  @!P0 NANOSLEEP.SYNCS 0x989680 ;  /* 0x009896800000895d */ /* 0x004fea0003900000 */
[----:B------:R-:W2:Y:S02]  /*62c0*/  @!P0 SYNCS.PHASECHK.TRANS64 P0, [R0+URZ], R3 ;  /* 0x00000003000085a7 */ /* 0x000ea400080010ff */
[----:B--2---:R-:W-:Y:S05]  /*62d0*/  @!P0 BRA `(.L_x_100) ;  /* 0xfffffffc00f08947 */ /* 0x004fea000383ffff */
[----:B------:R-:W-:Y:S05]  /*62e0*/  BRA `(.L_x_101) ;  /* 0xffffffbc00f87947 */ /* 0x000fea000383ffff */
.L_x_37:
[----:B----4-:R-:W-:-:S07]  /*62f0*/  MOV R0, UR5 ;  /* 0x0000000500007c02 */ /* 0x010fce0008000f00 */
.L_x_102:
[----:B-1----:R1:W2:Y:S02]  /*6300*/  SYNCS.PHASECHK.TRANS64.TRYWAIT P0, [R0+URZ], R3 ;  /* 0x00000003000075a7 */ /* 0x0022a400080011ff */
[----:B--2---:R-:W-:Y:S05]  /*6310*/  @!P0 NANOSLEEP.SYNCS 0x989680 ;  /* 0x009896800000895d */ /* 0x004fea0003900000 */
[----:B------:R-:W2:Y:S02]  /*6320*/  @!P0 SYNCS.PHASECHK.TRANS64 P0, [R0+URZ], R3 ;  /* 0x00000003000085a7 */ /* 0x000ea400080010ff */
[----:B--2---:R-:W-:Y:S05]  /*6330*/  @!P0 BRA `(.L_x_102) ;  /* 0xfffffffc00f08947 */ /* 0x004fea000383ffff */
[----:B------:R-:W-:Y:S05]  /*6340*/  BRA `(.L_x_103) ;  /* 0xffffffc000047947 */ /* 0x000fea000383ffff */
.L_x_38:
[----:B----4-:R-:W-:-:S07]  /*6350*/  MOV R0, UR5 ;  /* 0x0000000500007c02 */ /* 0x010fce0008000f00 */
.L_x_104:
[----:B-1----:R1:W2:Y:S02]  /*6360*/  SYNCS.PHASECHK.TRANS64.TRYWAIT P0, [R0+URZ], R3 ;  /* 0x00000003000075a7 */ /* 0x0022a400080011ff */
[----:B--2---:R-:W-:Y:S05]  /*6370*/  @!P0 NANOSLEEP.SYNCS 0x989680 ;  /* 0x009896800000895d */ /* 0x004fea0003900000 */
[----:B------:R-:W2:Y:S02]  /*6380*/  @!P0 SYNCS.PHASECHK.TRANS64 P0, [R0+URZ], R3 ;  /* 0x00000003000085a7 */ /* 0x000ea400080010ff */
[----:B--2---:R-:W-:Y:S05]  /*6390*/  @!P0 BRA `(.L_x_104) ;  /* 0xfffffffc00f08947 */ /* 0x004fea000383ffff */
[----:B------:R-:W-:Y:S05]  /*63a0*/  BRA `(.L_x_105) ;  /* 0xffffffc000107947 */ /* 0x000fea000383ffff */
.L_x_39:
[----:B----4-:R-:W-:-:S07]  /*63b0*/  MOV R0, UR5 ;  /* 0x0000000500007c02 */ /* 0x010fce0008000f00 */
.L_x_106:
[----:B-1----:R1:W2:Y:S02]  /*63c0*/  SYNCS.PHASECHK.TRANS64.TRYWAIT P0, [R0+URZ], R3 ;  /* 0x00000003000075a7 */ /* 0x0022a400080011ff */
[----:B--2---:R-:W-:Y:S05]  /*63d0*/  @!P0 NANOSLEEP.SYNCS 0x989680 ;  /* 0x009896800000895d */ /* 0x004fea0003900000 */
[----:B------:R-:W2:Y:S02]  /*63e0*/  @!P0 SYNCS.PHASECHK.TRANS64 P0, [R0+URZ], R3 ;  /* 0x00000003000085a7 */ /* 0x000ea400080010ff */
[----:B--2---:R-:W-:Y:S05]  /*63f0*/  @!P0 BRA `(.L_x_106) ;  /* 0xfffffffc00f08947 */ /* 0x004fea000383ffff */
[----:B------:R-:W-:Y:S05]  /*6400*/  BRA `(.L_x_107) ;  /* 0xffffffc0001c7947 */ /* 0x000fea000383ffff */
.L_x_42:
[----:B-1----:R1:W2:Y:S02]  /*6410*/  SYNCS.PHASECHK.TRANS64.TRYWAIT P0, [R0+URZ+0xd0], R5 ;  /* 0x0000d005000075a7 */ /* 0x0022a400080011ff */
[----:B--2---:R-:W-:Y:S05]  /*6420*/  @!P0 NANOSLEEP.SYNCS 0x989680 ;  /* 0x009896800000895d */ /* 0x004fea0003900000 */
[----:B------:R-:W2:Y:S02]  /*6430*/  @!P0 SYNCS.PHASECHK.TRANS64 P0, [R0+URZ+0xd0], R5 ;  /* 0x0000d005000085a7 */ /* 0x000ea400080010ff */
[----:B--2---:R-:W-:Y:S05]  /*6440*/  @!P0 BRA `(.L_x_42) ;  /* 0xfffffffc00f08947 */ /* 0x004fea000383ffff */
[----:B------:R-:W-:Y:S05]  /*6450*/  BRA `(.L_x_108) ;  /* 0xffffffc000787947 */ /* 0x000fea000383ffff */
.L_x_43:
[----:B------:R-:W-:-:S07]  /*6460*/  MOV R0, UR5 ;  /* 0x0000000500007c02 */ /* 0x000fce0008000f00 */
.L_x_109:
[----:B-1----:R1:W2:Y:S02]  /*6470*/  SYNCS.PHASECHK.TRANS64.TRYWAIT P0, [R0+URZ+0x80], R5 ;  /* 0x00008005000075a7 */ /* 0x0022a400080011ff */
[----:B--2---:R-:W-:Y:S05]  /*6480*/  @!P0 NANOSLEEP.SYNCS 0x989680 ;  /* 0x009896800000895d */ /* 0x004fea0003900000 */
[----:B------:R-:W2:Y:S02]  /*6490*/  @!P0 SYNCS.PHASECHK.TRANS64 P0, [R0+URZ+0x80], R5 ;  /* 0x00008005000085a7 */ /* 0x000ea400080010ff */
[----:B--2---:R-:W-:Y:S05]  /*64a0*/  @!P0 BRA `(.L_x_109) ;  /* 0xfffffffc00f08947 */ /* 0x004fea000383ffff */
[----:B------:R-:W-:Y:S05]  /*64b0*/  BRA `(.L_x_110) ;  /* 0xffffffc000887947 */ /* 0x000fea000383ffff */
.L_x_44:
[----:B-1----:R1:W2:Y:S02]  /*64c0*/  SYNCS.PHASECHK.TRANS64.TRYWAIT P1, [R0+URZ+0x70], R5 ;  /* 0x00007005000075a7 */ /* 0x0022a400080211ff */
[----:B--2---:R-:W-:Y:S05]  /*64d0*/  @!P1 NANOSLEEP.SYNCS 0x989680 ;  /* 0x009896800000995d */ /* 0x004fea0003900000 */
[----:B------:R-:W2:Y:S02]  /*64e0*/  @!P1 SYNCS.PHASECHK.TRANS64 P1, [R0+URZ+0x70], R5 ;  /* 0x00007005000095a7 */ /* 0x000ea400080210ff */
[----:B--2---:R-:W-:Y:S05]  /*64f0*/  @!P1 BRA `(.L_x_44) ;  /* 0xfffffffc00f09947 */ /* 0x004fea000383ffff */
[----:B------:R-:W-:Y:S05]  /*6500*/  BRA `(.L_x_111) ;  /* 0xffffffc000b87947 */ /* 0x000fea000383ffff */
.L_x_47:
[----:B------:R-:W-:-:S07]  /*6510*/  MOV R0, UR5 ;  /* 0x0000000500007c02 */ /* 0x000fce0008000f00 */
.L_x_112:
[----:B-1----:R1:W2:Y:S02]  /*6520*/  SYNCS.PHASECHK.TRANS64.TRYWAIT P0, [R0+URZ+0x80], R3 ;  /* 0x00008003000075a7 */ /* 0x0022a400080011ff */
[----:B--2---:R-:W-:Y:S05]  /*6530*/  @!P0 NANOSLEEP.SYNCS 0x989680 ;  /* 0x009896800000895d */ /* 0x004fea0003900000 */
[----:B------:R-:W2:Y:S02]  /*6540*/  @!P0 SYNCS.PHASECHK.TRANS64 P0, [R0+URZ+0x80], R3 ;  /* 0x00008003000085a7 */ /* 0x000ea400080010ff */
[----:B--2---:R-:W-:Y:S05]  /*6550*/  @!P0 BRA `(.L_x_112) ;  /* 0xfffffffc00f08947 */ /* 0x004fea000383ffff */
[----:B------:R-:W-:Y:S05]  /*6560*/  BRA `(.L_x_46) ;  /* 0xffffffc4000c7947 */ /* 0x000fea000383ffff */
.L_x_54:
[----:B-1----:R1:W2:Y:S02]  /*6570*/  SYNCS.PHASECHK.TRANS64.TRYWAIT P1, [R0+URZ+0x70], R5 ;  /* 0x00007005000075a7 */ /* 0x0022a400080211ff */
[----:B--2---:R-:W-:Y:S05]  /*6580*/  @!P1 NANOSLEEP.SYNCS 0x989680 ;  /* 0x009896800000995d */ /* 0x004fea0003900000 */
[----:B------:R-:W2:Y:S02]  /*6590*/  @!P1 SYNCS.PHASECHK.TRANS64 P1, [R0+URZ+0x70], R5 ;  /* 0x00007005000095a7 */ /* 0x000ea400080210ff */
[----:B--2---:R-:W-:Y:S05]  /*65a0*/  @!P1 BRA `(.L_x_54) ;  /* 0xfffffffc00f09947 */ /* 0x004fea000383ffff */
[----:B------:R-:W-:Y:S05]  /*65b0*/  BRA `(.L_x_113) ;  /* 0xffffffc8006c7947 */ /* 0x000fea000383ffff */
.L_x_55:
[----:B------:R-:W-:-:S07]  /*65c0*/  MOV R3, UR8 ;  /* 0x0000000800037c02 */ /* 0x000fce0008000f00 */
.L_x_114:
[----:B-1----:R1:W2:Y:S02]  /*65d0*/  SYNCS.PHASECHK.TRANS64.TRYWAIT P0, [R3+URZ+0xb0], R0 ;  /* 0x0000b000030075a7 */ /* 0x0022a400080011ff */
[----:B--2---:R-:W-:Y:S05]  /*65e0*/  @!P0 NANOSLEEP.SYNCS 0x989680 ;  /* 0x009896800000895d */ /* 0x004fea0003900000 */
[----:B------:R-:W2:Y:S02]  /*65f0*/  @!P0 SYNCS.PHASECHK.TRANS64 P0, [R3+URZ+0xb0], R0 ;  /* 0x0000b000030085a7 */ /* 0x000ea400080010ff */
[----:B--2---:R-:W-:Y:S05]  /*6600*/  @!P0 BRA `(.L_x_114) ;  /* 0xfffffffc00f08947 */ /* 0x004fea000383ffff */
[----:B------:R-:W-:Y:S05]  /*6610*/  BRA `(.L_x_115) ;  /* 0xffffffc800bc7947 */ /* 0x000fea000383ffff */
.L_x_58:
[----:B------:R-:W-:Y:S07]  /*6620*/  MOV R0, UR7 ;  /* 0x0000000700007c02 */ /* 0x000fee0008000f00 */
.L_x_116:
[----:B-1----:R1:W2:Y:S02]  /*6630*/  SYNCS.PHASECHK.TRANS64.TRYWAIT P0, [R0+URZ], R3 ;  /* 0x00000003000075a7 */ /* 0x0022a400080011ff */
[----:B--2---:R-:W-:Y:S05]  /*6640*/  @!P0 NANOSLEEP.SYNCS 0x989680 ;  /* 0x009896800000895d */ /* 0x004fea0003900000 */
[----:B------:R-:W2:Y:S02]  /*6650*/  @!P0 SYNCS.PHASECHK.TRANS64 P0, [R0+URZ], R3 ;  /* 0x00000003000085a7 */ /* 0x000ea400080010ff */
[----:B--2---:R-:W-:Y:S05]  /*6660*/  @!P0 BRA `(.L_x_116) ;  /* 0xfffffffc00f08947 */ /* 0x004fea000383ffff */
[----:B------:R-:W-:Y:S05]  /*6670*/  BRA `(.L_x_57) ;  /* 0xffffffc800d87947 */ /* 0x000fea000383ffff */
.L_x_61:
[----:B------:R-:W-:-:S07]  /*6680*/  MOV R0, UR5 ;  /* 0x0000000500007c02 */ /* 0x000fce0008000f00 */
.L_x_117:
[----:B--2---:R2:W3:Y:S02]  /*6690*/  SYNCS.PHASECHK.TRANS64.TRYWAIT P0, [R0+URZ], R3 ;  /* 0x00000003000075a7 */ /* 0x0044e400080011ff */
[----:B---3--:R-:W-:Y:S05]  /*66a0*/  @!P0 NANOSLEEP.SYNCS 0x989680 ;  /* 0x009896800000895d */ /* 0x008fea0003900000 */
[----:B------:R-:W3:Y:S02]  /*66b0*/  @!P0 SYNCS.PHASECHK.TRANS64 P0, [R0+URZ], R3 ;  /* 0x00000003000085a7 */ /* 0x000ee400080010ff */
[----:B---3--:R-:W-:Y:S05]  /*66c0*/  @!P0 BRA `(.L_x_117) ;  /* 0xfffffffc00f08947 */ /* 0x008fea000383ffff */
[----:B------:R-:W-:Y:S05]  /*66d0*/  BRA `(.L_x_118) ;  /* 0xffffffcc008c7947 */ /* 0x000fea000383ffff */
.L_x_62:
[----:B------:R-:W-:-:S07]  /*66e0*/  MOV R0, UR5 ;  /* 0x0000000500007c02 */ /* 0x000fce0008000f00 */
.L_x_119:
[----:B-1----:R1:W2:Y:S02]  /*66f0*/  SYNCS.PHASECHK.TRANS64.TRYWAIT P0, [R0+URZ], R3 ;  /* 0x00000003000075a7 */ /* 0x0022a400080011ff */
[----:B--2---:R-:W-:Y:S05]  /*6700*/  @!P0 NANOSLEEP.SYNCS 0x989680 ;  /* 0x009896800000895d */ /* 0x004fea0003900000 */
[----:B------:R-:W2:Y:S02]  /*6710*/  @!P0 SYNCS.PHASECHK.TRANS64 P0, [R0+URZ], R3 ;  /* 0x00000003000085a7 */ /* 0x000ea400080010ff */
[----:B--2---:R-:W-:Y:S05]  /*6720*/  @!P0 BRA `(.L_x_119) ;  /* 0xfffffffc00f08947 */ /* 0x004fea000383ffff */
[----:B------:R-:W-:Y:S05]  /*6730*/  BRA `(.L_x_120) ;  /* 0xffffffcc00987947 */ /* 0x000fea000383ffff */
.L_x_63:
[----:B------:R-:W-:-:S07]  /*6740*/  MOV R0, UR5 ;  /* 0x0000000500007c02 */ /* 0x000fce0008000f00 */
.L_x_121:
[----:B-1----:R1:W2:Y:S02]  /*6750*/  SYNCS.PHASECHK.TRANS64.TRYWAIT P0, [R0+URZ], R3 ;  /* 0x00000003000075a7 */ /* 0x0022a400080011ff */
[----:B--2---:R-:W-:Y:S05]  /*6760*/  @!P0 NANOSLEEP.SYNCS 0x989680 ;  /* 0x009896800000895d */ /* 0x004fea0003900000 */
[----:B------:R-:W2:Y:S02]  /*6770*/  @!P0 SYNCS.PHASECHK.TRANS64 P0, [R0+URZ], R3 ;  /* 0x00000003000085a7 */ /* 0x000ea400080010ff */
[----:B--2---:R-:W-:Y:S05]  /*6780*/  @!P0 BRA `(.L_x_121) ;  /* 0xfffffffc00f08947 */ /* 0x004fea000383ffff */
[----:B------:R-:W-:Y:S05]  /*6790*/  BRA `(.L_x_122) ;  /* 0xffffffcc00a47947 */ /* 0x000fea000383ffff */
.L_x_64:
[----:B------:R-:W-:-:S07]  /*67a0*/  MOV R0, UR7 ;  /* 0x0000000700007c02 */ /* 0x000fce0008000f00 */
.L_x_123:
[----:B-1----:R1:W2:Y:S02]  /*67b0*/  SYNCS.PHASECHK.TRANS64.TRYWAIT P0, [R0+URZ], R3 ;  /* 0x00000003000075a7 */ /* 0x0022a400080011ff */
[----:B--2---:R-:W-:Y:S05]  /*67c0*/  @!P0 NANOSLEEP.SYNCS 0x989680 ;  /* 0x009896800000895d */ /* 0x004fea0003900000 */
[----:B------:R-:W2:Y:S02]  /*67d0*/  @!P0 SYNCS.PHASECHK.TRANS64 P0, [R0+URZ], R3 ;  /* 0x00000003000085a7 */ /* 0x000ea400080010ff */
[----:B--2---:R-:W-:Y:S05]  /*67e0*/  @!P0 BRA `(.L_x_123) ;  /* 0xfffffffc00f08947 */ /* 0x004fea000383ffff */
[----:B------:R-:W-:Y:S05]  /*67f0*/  BRA `(.L_x_124) ;  /* 0xffffffcc00b07947 */ /* 0x000fea000383ffff */
.L_x_69:
[----:B---3--:R3:W1:Y:S02]  /*6800*/  SYNCS.PHASECHK.TRANS64.TRYWAIT P0, [R0+URZ+0x70], R3 ;  /* 0x00007003000075a7 */ /* 0x00866400080011ff */
[----:B-1----:R-:W-:Y:S05]  /*6810*/  @!P0 NANOSLEEP.SYNCS 0x989680 ;  /* 0x009896800000895d */ /* 0x002fea0003900000 */
[----:B------:R-:W1:Y:S02]  /*6820*/  @!P0 SYNCS.PHASECHK.TRANS64 P0, [R0+URZ+0x70], R3 ;  /* 0x00007003000085a7 */ /* 0x000e6400080010ff */
[----:B-1----:R-:W-:Y:S05]  /*6830*/  @!P0 BRA `(.L_x_69) ;  /* 0xfffffffc00f08947 */ /* 0x002fea000383ffff */
[----:B------:R-:W-:Y:S05]  /*6840*/  BRA `(.L_x_125) ;  /* 0xffffffd000ac7947 */ /* 0x000fea000383ffff */
.L_x_72:
[----:B------:R-:W-:Y:S07]  /*6850*/  MOV R0, UR6 ;  /* 0x0000000600007c02 */ /* 0x000fee0008000f00 */
.L_x_126:
[----:B-1----:R1:W3:Y:S02]  /*6860*/  SYNCS.PHASECHK.TRANS64.TRYWAIT P0, [R0+URZ+0x68], R3 ;  /* 0x00006803000075a7 */ /* 0x0022e400080011ff */
[----:B---3--:R-:W-:Y:S05]  /*6870*/  @!P0 NANOSLEEP.SYNCS 0x989680 ;  /* 0x009896800000895d */ /* 0x008fea0003900000 */
[----:B------:R-:W3:Y:S02]  /*6880*/  @!P0 SYNCS.PHASECHK.TRANS64 P0, [R0+URZ+0x68], R3 ;  /* 0x00006803000085a7 */ /* 0x000ee400080010ff */
[----:B---3--:R-:W-:Y:S05]  /*6890*/  @!P0 BRA `(.L_x_126) ;  /* 0xfffffffc00f08947 */ /* 0x008fea000383ffff */
[----:B------:R-:W-:Y:S05]  /*68a0*/  BRA `(.L_x_71) ;  /* 0xffffffd400987947 */ /* 0x000fea000383ffff */
.L_x_75:
[----:B------:R-:W-:Y:S07]  /*68b0*/  MOV R3, UR6 ;  /* 0x0000000600037c02 */ /* 0x000fee0008000f00 */
.L_x_127:
[----:B-1----:R1:W2:Y:S02]  /*68c0*/  SYNCS.PHASECHK.TRANS64.TRYWAIT P2, [R3+URZ+0x58], R26 ;  /* 0x0000581a030075a7 */ /* 0x0022a400080411ff */
[----:B--2---:R-:W-:Y:S05]  /*68d0*/  @!P2 NANOSLEEP.SYNCS 0x989680 ;  /* 0x009896800000a95d */ /* 0x004fea0003900000 */
[----:B------:R-:W2:Y:S02]  /*68e0*/  @!P2 SYNCS.PHASECHK.TRANS64 P2, [R3+URZ+0x58], R26 ;  /* 0x0000581a0300a5a7 */ /* 0x000ea400080410ff */
[----:B--2---:R-:W-:Y:S05]  /*68f0*/  @!P2 BRA `(.L_x_127) ;  /* 0xfffffffc00f0a947 */ /* 0x004fea000383ffff */
[----:B------:R-:W-:Y:S05]  /*6900*/  BRA `(.L_x_128) ;  /* 0xffffffd8002c7947 */ /* 0x000fea000383ffff */
.L_x_78:
[----:B--2---:R2:W4:Y:S02]  /*6910*/  SYNCS.PHASECHK.TRANS64.TRYWAIT P0, [R0+URZ+0x70], R3 ;  /* 0x00007003000075a7 */ /* 0x00452400080011ff */
[----:B----4-:R-:W-:Y:S05]  /*6920*/  @!P0 NANOSLEEP.SYNCS 0x989680 ;  /* 0x009896800000895d */ /* 0x010fea0003900000 */
[----:B------:R-:W4:Y:S02]  /*6930*/  @!P0 SYNCS.PHASECHK.TRANS64 P0, [R0+URZ+0x70], R3 ;  /* 0x00007003000085a7 */ /* 0x000f2400080010ff */
[----:B----4-:R-:W-:Y:S05]  /*6940*/  @!P0 BRA `(.L_x_78) ;  /* 0xfffffffc00f08947 */ /* 0x010fea000383ffff */
[----:B------:R-:W-:Y:S05]  /*6950*/  BRA `(.L_x_129) ;  /* 0xffffffdc00887947 */ /* 0x000fea000383ffff */
.L_x_89:
[----:B-1----:R-:W-:Y:S04]  /*6960*/  MOV R0, UR43 ;  /* 0x0000002b00007c02 */ /* 0x002fe80008000f00 */
[----:B------:R1:W2:Y:S03]  /*6970*/  SYNCS.PHASECHK.TRANS64.TRYWAIT P1, [R0+URZ+0x50], R3 ;  /* 0x00005003000075a7 */ /* 0x0002a600080211ff */
[----:B--2---:R-:W-:Y:S05]  /*6980*/  @!P1 NANOSLEEP.SYNCS 0x989680 ;  /* 0x009896800000995d */ /* 0x004fea0003900000 */
[----:B------:R-:W2:Y:S02]  /*6990*/  @!P1 SYNCS.PHASECHK.TRANS64 P1, [R0+URZ+0x50], R3 ;  /* 0x00005003000095a7 */ /* 0x000ea400080210ff */
[----:B--2---:R-:W-:Y:S05]  /*69a0*/  @!P1 BRA `(.L_x_89) ;  /* 0xfffffffc00ec9947 */ /* 0x004fea000383ffff */
[----:B------:R-:W-:Y:S05]  /*69b0*/  BRA `(.L_x_88) ;  /* 0xffffffe8007c7947 */ /* 0x000fea000383ffff */
.L_x_91:
[----:B-1----:R1:W4:Y:S02]  /*69c0*/  SYNCS.PHASECHK.TRANS64.TRYWAIT P1, [R92+URZ+0x90], R7 ;  /* 0x000090075c0075a7 */ /* 0x00232400080211ff */
[----:B----4-:R-:W-:Y:S05]  /*69d0*/  @!P1 NANOSLEEP.SYNCS 0x989680 ;  /* 0x009896800000995d */ /* 0x010fea0003900000 */
[----:B------:R-:W4:Y:S02]  /*69e0*/  @!P1 SYNCS.PHASECHK.TRANS64 P1, [R92+URZ+0x90], R7 ;  /* 0x000090075c0095a7 */ /* 0x000f2400080210ff */
[----:B----4-:R-:W-:Y:S05]  /*69f0*/  @!P1 BRA `(.L_x_91) ;  /* 0xfffffffc00f09947 */ /* 0x010fea000383ffff */
[----:B------:R-:W-:Y:S05]  /*6a00*/  BRA `(.L_x_90) ;  /* 0xffffffe800b87947 */ /* 0x000fea000383ffff */
        .weak           $__internal_0_$__cuda_sm10x_tcgen05_guardrail_trap_col_being_dealloced_not_returned_by_alloc
        .type           $__internal_0_$__cuda_sm10x_tcgen05_guardrail_trap_col_being_dealloced_not_returned_by_alloc,@function
        .size           $__internal_0_$__cuda_sm10x_tcgen05_guardrail_trap_col_being_dealloced_not_returned_by_alloc,($__internal_1_$__cuda_sm10x_tcgen05_guardrail_trap_phase_invalid_during_alloc - $__internal_0_$__cuda_sm10x_tcgen05_guardrail_trap_col_being_dealloced_not_returned_by_alloc)
$__internal_0_$__cuda_sm10x_tcgen05_guardrail_trap_col_being_dealloced_not_returned_by_alloc:
[----:B------:R-:W-:Y:S05]  /*6a10*/  BPT.TRAP 0x1 ;  /* 0x000000040000795c */ /* 0x000fea0000300000 */
[----:B------:R-:W-:-:S04]  /*6a20*/  HFMA2 R3, -RZ, RZ, 0, 0 ;  /* 0x00000000ff037431 */ /* 0x000fc800000001ff */
[----:B------:R-:W-:Y:S05]  /*6a30*/  RET.REL.NODEC R2 `(_ZN7cutlass13device_kernelINS_4gemm6kernel13GemmUniversalIN4cute5tupleIJiiiiEEENS1_10collective13CollectiveMmaINS1_35MainloopSm100TmaUmmaWarpSpecializedILi5ELi2ELi4ENS5_IJNS4_1CILi1EEESB_SB_EEEEENS5_IJNSA_ILi64EEESE_SE_EEENS_12float_e5m2_tENS5_IJlSB_lEEESG_SH_NS4_8TiledMMAINS4_8MMA_AtomIJNS4_10MMA_TraitsINS4_19SM100_MMA_F8F6F4_SSEJSG_SG_fSE_SE_NS4_17integral_constantINS4_4UMMA5MajorELSO_0EEESP_NSM_INSN_7ScaleInELSQ_0EEESR_EEEEEENS4_6LayoutISC_NS5_IJNSA_ILi0EEESV_SV_EEEEENS5_IJNS4_10UnderscoreESY_SY_EEEEENS4_13SM90_TMA_LOADENS4_14ComposedLayoutINS4_7SwizzleILi2ELi4ELi3EEENS4_18smem_ptr_flag_bitsILi8EEENSU_INS5_IJNSA_ILi8EEESE_EEENS5_IJSE_SB_EEEEEEEvNS4_8identityES11_S1B_vS1C_EENS_8epilogue10collective18CollectiveEpilogueINS1E_23Sm100TmaWarpSpecializedILi1ELi1ELi32ELb0ELb0EEEJSF_NS5_IJNSU_ISE_SB_EES1J_EEESG_SH_SG_SH_NS1E_6fusion15FusionCallbacksIS1I_NS1L_17LinearCombinationISG_fSG_fLNS_15FloatRoundStyleE2EEESF_S1K_JEEENS4_5SM1004TMEM4LOAD26SM100_TMEM_LOAD_16dp32b32xES11_S1B_NS4_39AutoVectorizingCopyWithAssumedAlignmentILi128EEENS4_14SM90_TMA_STOREES1B_S1W_S1W_EEEvvEEEEvNT_6ParamsE) ;  /* 0xffffff9402707950 */ /* 0x000fea0003c3ffff */
        .weak           $__internal_1_$__cuda_sm10x_tcgen05_guardrail_trap_phase_invalid_during_alloc
        .type           $__internal_1_$__cuda_sm10x_tcgen05_guardrail_trap_phase_invalid_during_alloc,@function
        .size           $__internal_1_$__cuda_sm10x_tcgen05_guardrail_trap_phase_invalid_during_alloc,($__internal_2_$__cuda_sm10x_tcgen05_guardrail_trap_unallocated_columns_being_dealloced - $__internal_1_$__cuda_sm10x_tcgen05_guardrail_trap_phase_invalid_during_alloc)
$__internal_1_$__cuda_sm10x_tcgen05_guardrail_trap_phase_invalid_during_alloc:
[----:B------:R-:W-:Y:S05]  /*6a40*/  BPT.TRAP 0x1 ;  /* 0x000000040000795c */ /* 0x000fea0000300000 */
[----:B------:R-:W-:-:S04]  /*6a50*/  MOV R3, 0x0 ;  /* 0x0000000000037802 */ /* 0x000fc80000000f00 */
[----:B------:R-:W-:Y:S05]  /*6a60*/  RET.REL.NODEC R2 `(_ZN7cutlass13device_kernelINS_4gemm6kernel13GemmUniversalIN4cute5tupleIJiiiiEEENS1_10collective13CollectiveMmaINS1_35MainloopSm100TmaUmmaWarpSpecializedILi5ELi2ELi4ENS5_IJNS4_1CILi1EEESB_SB_EEEEENS5_IJNSA_ILi64EEESE_SE_EEENS_12float_e5m2_tENS5_IJlSB_lEEESG_SH_NS4_8TiledMMAINS4_8MMA_AtomIJNS4_10MMA_TraitsINS4_19SM100_MMA_F8F6F4_SSEJSG_SG_fSE_SE_NS4_17integral_constantINS4_4UMMA5MajorELSO_0EEESP_NSM_INSN_7ScaleInELSQ_0EEESR_EEEEEENS4_6LayoutISC_NS5_IJNSA_ILi0EEESV_SV_EEEEENS5_IJNS4_10UnderscoreESY_SY_EEEEENS4_13SM90_TMA_LOADENS4_14ComposedLayoutINS4_7SwizzleILi2ELi4ELi3EEENS4_18smem_ptr_flag_bitsILi8EEENSU_INS5_IJNSA_ILi8EEESE_EEENS5_IJSE_SB_EEEEEEEvNS4_8identityES11_S1B_vS1C_EENS_8epilogue10collective18CollectiveEpilogueINS1E_23Sm100TmaWarpSpecializedILi1ELi1ELi32ELb0ELb0EEEJSF_NS5_IJNSU_ISE_SB_EES1J_EEESG_SH_SG_SH_NS1E_6fusion15FusionCallbacksIS1I_NS1L_17LinearCombinationISG_fSG_fLNS_15FloatRoundStyleE2EEESF_S1K_JEEENS4_5SM1004TMEM4LOAD26SM100_TMEM_LOAD_16dp32b32xES11_S1B_NS4_39AutoVectorizingCopyWithAssumedAlignmentILi128EEENS4_14SM90_TMA_STOREES1B_S1W_S1W_EEEvvEEEEvNT_6ParamsE) ;  /* 0xffffff9402647950 */ /* 0x000fea0003c3ffff */
        .weak           $__internal_2_$__cuda_sm10x_tcgen05_guardrail_trap_unallocated_columns_being_dealloced
        .type           $__internal_2_$__cuda_sm10x_tcgen05_guardrail_trap_unallocated_columns_being_dealloced,@function
        .size           $__internal_2_$__cuda_sm10x_tcgen05_guardrail_trap_unallocated_columns_being_dealloced,(.L_x_131 - $__internal_2_$__cuda_sm10x_tcgen05_guardrail_trap_unallocated_columns_being_dealloced)
$__internal_2_$__cuda_sm10x_tcgen05_guardrail_trap_unallocated_columns_being_dealloced:
[----:B------:R-:W-:Y:S05]  /*6a70*/  BPT.TRAP 0x1 ;  /* 0x000000040000795c */ /* 0x000fea0000300000 */
[----:B------:R-:W-:-:S04]  /*6a80*/  HFMA2 R3, -RZ, RZ, 0, 0 ;  /* 0x00000000ff037431 */ /* 0x000fc800000001ff */
[----:B------:R-:W-:Y:S05]  /*6a90*/  RET.REL.NODEC R2 `(_ZN7cutlass13device_kernelINS_4gemm6kernel13GemmUniversalIN4cute5tupleIJiiiiEEENS1_10collective13CollectiveMmaINS1_35MainloopSm100TmaUmmaWarpSpecializedILi5ELi2ELi4ENS5_IJNS4_1CILi1EEESB_SB_EEEEENS5_IJNSA_ILi64EEESE_SE_EEENS_12float_e5m2_tENS5_IJlSB_lEEESG_SH_NS4_8TiledMMAINS4_8MMA_AtomIJNS4_10MMA_TraitsINS4_19SM100_MMA_F8F6F4_SSEJSG_SG_fSE_SE_NS4_17integral_constantINS4_4UMMA5MajorELSO_0EEESP_NSM_INSN_7ScaleInELSQ_0EEESR_EEEEEENS4_6LayoutISC_NS5_IJNSA_ILi0EEESV_SV_EEEEENS5_IJNS4_10UnderscoreESY_SY_EEEEENS4_13SM90_TMA_LOADENS4_14ComposedLayoutINS4_7SwizzleILi2ELi4ELi3EEENS4_18smem_ptr_flag_bitsILi8EEENSU_INS5_IJNSA_ILi8EEESE_EEENS5_IJSE_SB_EEEEEEEvNS4_8identityES11_S1B_vS1C_EENS_8epilogue10collective18CollectiveEpilogueINS1E_23Sm100TmaWarpSpecializedILi1ELi1ELi32ELb0ELb0EEEJSF_NS5_IJNSU_ISE_SB_EES1J_EEESG_SH_SG_SH_NS1E_6fusion15FusionCallbacksIS1I_NS1L_17LinearCombinationISG_fSG_fLNS_15FloatRoundStyleE2EEESF_S1K_JEEENS4_5SM1004TMEM4LOAD26SM100_TMEM_LOAD_16dp32b32xES11_S1B_NS4_39AutoVectorizingCopyWithAssumedAlignmentILi128EEENS4_14SM90_TMA_STOREES1B_S1W_S1W_EEEvvEEEEvNT_6ParamsE) ;  /* 0xffffff9402587950 */ /* 0x000fea0003c3ffff */
.L_x_130:
[----:B------:R-:W-:-:S00]  /*6aa0*/  BRA `(.L_x_130) ;  /* 0xfffffffc00fc7947 */ /* 0x000fc0000383ffff */
[----:B------:R-:W-:-:S00]  /*6ab0*/  NOP ;  /* 0x0000000000007918 */ /* 0x000fc00000000000 */
        /* <DEDUP_REMOVED lines=12> */
.L_x_131:


//--------------------- .nv.global.init           --------------------------
	.section	.nv.global.init,"aw",@progbits
.nv.global.init:
	.type		$str$27,@object
	.size		$str$27,($str$28 - $str$27)
$str$27:
        /*0000*/ 	.byte	0x28, 0x61, 0x64, 0x64, 0x72, 0x65, 0x73, 0x73, 0x20, 0x26, 0x20, 0x6d, 0x61, 0x73, 0x6b, 0x29
        /*0010*/ 	.byte	0x20, 0x3d, 0x3d, 0x20, 0x30, 0x00
	.type		$str$28,@object
	.size		$str$28,($str$26 - $str$28)
$str$28:
        /*0016*/ 	.byte	0x2f, 0x74, 0x6d, 0x70, 0x2f, 0x63, 0x75, 0x74, 0x6c, 0x61, 0x73, 0x73, 0x5f, 0x73, 0x77, 0x65
        /*0026*/ 	.byte	0x65, 0x70, 0x5f, 0x73, 0x72, 0x63, 0x2f, 0x69, 0x6e, 0x63, 0x6c, 0x75, 0x64, 0x65, 0x2f, 0x63
        /*0036*/ 	.byte	0x75, 0x74, 0x65, 0x2f, 0x70, 0x6f, 0x69, 0x6e, 0x74, 0x65, 0x72, 0x5f, 0x66, 0x6c, 0x61, 0x67
        /*0046*/ 	.byte	0x67, 0x65, 0x64, 0x2e, 0x68, 0x70, 0x70, 0x00
	.type		$str$26,@object
	.size		$str$26,($str$25 - $str$26)
$str$26:
        /*004e*/ 	.byte	0x2f, 0x74, 0x6d, 0x70, 0x2f, 0x63, 0x75, 0x74, 0x6c, 0x61, 0x73, 0x73, 0x5f, 0x73, 0x77, 0x65
        /*005e*/ 	.byte	0x65, 0x70, 0x5f, 0x73, 0x72, 0x63, 0x2f, 0x69, 0x6e, 0x63, 0x6c, 0x75, 0x64, 0x65, 0x2f, 0x63
        /*006e*/ 	.byte	0x75, 0x74, 0x65, 0x2f, 0x61, 0x74, 0x6f, 0x6d, 0x2f, 0x63, 0x6f, 0x70, 0x79, 0x5f, 0x74, 0x72
        /*007e*/ 	.byte	0x61, 0x69, 0x74, 0x73, 0x5f, 0x73, 0x6d, 0x31, 0x30, 0x30, 0x2e, 0x68, 0x70, 0x70, 0x00
	.type		$str$25,@object
	.size		$str$25,(__unnamed_1 - $str$25)
$str$25:
        /*008d*/ 	.byte	0x28, 0x28, 0x75, 0x69, 0x6e, 0x74, 0x33, 0x32, 0x5f, 0x74, 0x28, 0x74, 0x68, 0x72, 0x65, 0x61
        /*009d*/ 	.byte	0x64, 0x49, 0x64, 0x78, 0x2e, 0x78, 0x29, 0x20, 0x2f, 0x20, 0x33, 0x32, 0x29, 0x20, 0x25, 0x20
        /*00ad*/ 	.byte	0x34, 0x29, 0x20, 0x3d, 0x3d, 0x20, 0x28, 0x28, 0x28, 0x74, 0x6d, 0x65, 0x6d, 0x5f, 0x61, 0x64
        /*00bd*/ 	.byte	0x64, 0x72, 0x20, 0x3e, 0x3e, 0x20, 0x31, 0x36, 0x29, 0x20, 0x2f, 0x20, 0x33, 0x32, 0x29, 0x20
        /*00cd*/ 	.byte	0x25, 0x20, 0x34, 0x29, 0x00
	.type		__unnamed_1,@object
	.size		__unnamed_1,(__unnamed_2 - __unnamed_1)
__unnamed_1:
        /*00d2*/ 	.byte	0x61, 0x75, 0x74, 0x6f, 0x20, 0x63, 0x75, 0x74, 0x65, 0x3a, 0x3a, 0x61, 0x73, 0x5f, 0x70, 0x6f
        /* <DEDUP_REMOVED lines=24> */
        /*0262*/ 	.byte	0x3c, 0x34, 0x30, 0x39, 0x36, 0x3e, 0x3e, 0x3e, 0x3e, 0x5d, 0x00
	.type		__unnamed_2,@object
	.size		__unnamed_2,(.L_2 - __unnamed_2)
__unnamed_2:
        /* <DEDUP_REMOVED lines=40> */
        /*04ed*/ 	.byte	0x74, 0x65, 0x3a, 0x3a, 0x43, 0x3c, 0x30, 0x3e, 0x3e, 0x3e, 0x3e, 0x5d, 0x00
.L_2:


//--------------------- .nv.shared._ZN7cutlass13device_kernelINS_4gemm6kernel13GemmUniversalIN4cute5tupleIJiiiiEEENS1_10collective13CollectiveMmaINS1_35MainloopSm100TmaUmmaWarpSpecializedILi5ELi2ELi4ENS5_IJNS4_1CILi1EEESB_SB_EEEEENS5_IJNSA_ILi64EEESE_SE_EEENS_12float_e5m2_tENS5_IJlSB_lEEESG_SH_NS4_8TiledMMAINS4_8MMA_AtomIJNS4_10MMA_TraitsINS4_19SM100_MMA_F8F6F4_SSEJSG_SG_fSE_SE_NS4_17integral_constantINS4_4UMMA5MajorELSO_0EEESP_NSM_INSN_7ScaleInELSQ_0EEESR_EEEEEENS4_6LayoutISC_NS5_IJNSA_ILi0EEESV_SV_EEEEENS5_IJNS4_10UnderscoreESY_SY_EEEEENS4_13SM90_TMA_LOADENS4_14ComposedLayoutINS4_7SwizzleILi2ELi4ELi3EEENS4_18smem_ptr_flag_bitsILi8EEENSU_INS5_IJNSA_ILi8EEESE_EEENS5_IJSE_SB_EEEEEEEvNS4_8identityES11_S1B_vS1C_EENS_8epilogue10collective18CollectiveEpilogueINS1E_23Sm100TmaWarpSpecializedILi1ELi1ELi32ELb0ELb0EEEJSF_NS5_IJNSU_ISE_SB_EES1J_EEESG_SH_SG_SH_NS1E_6fusion15FusionCallbacksIS1I_NS1L_17LinearCombinationISG_fSG_fLNS_15FloatRoundStyleE2EEESF_S1K_JEEENS4_5SM1004TMEM4LOAD26SM100_TMEM_LOAD_16dp32b32xES11_S1B_NS4_39AutoVectorizingCopyWithAssumedAlignmentILi128EEENS4_14SM90_TMA_STOREES1B_S1W_S1W_EEEvvEEEEvNT_6ParamsE --------------------------
	.section	.nv.shared._ZN7cutlass13device_kernelINS_4gemm6kernel13GemmUniversalIN4cute5tupleIJiiiiEEENS1_10collective13CollectiveMmaINS1_35MainloopSm100TmaUmmaWarpSpecializedILi5ELi2ELi4ENS5_IJNS4_1CILi1EEESB_SB_EEEEENS5_IJNSA_ILi64EEESE_SE_EEENS_12float_e5m2_tENS5_IJlSB_lEEESG_SH_NS4_8TiledMMAINS4_8MMA_AtomIJNS4_10MMA_TraitsINS4_19SM100_MMA_F8F6F4_SSEJSG_SG_fSE_SE_NS4_17integral_constantINS4_4UMMA5MajorELSO_0EEESP_NSM_INSN_7ScaleInELSQ_0EEESR_EEEEEENS4_6LayoutISC_NS5_IJNSA_ILi0EEESV_SV_EEEEENS5_IJNS4_10UnderscoreESY_SY_EEEEENS4_13SM90_TMA_LOADENS4_14ComposedLayoutINS4_7SwizzleILi2ELi4ELi3EEENS4_18smem_ptr_flag_bitsILi8EEENSU_INS5_IJNSA_ILi8EEESE_EEENS5_IJSE_SB_EEEEEEEvNS4_8identityES11_S1B_vS1C_EENS_8epilogue10collective18CollectiveEpilogueINS1E_23Sm100TmaWarpSpecializedILi1ELi1ELi32ELb0ELb0EEEJSF_NS5_IJNSU_ISE_SB_EES1J_EEESG_SH_SG_SH_NS1E_6fusion15FusionCallbacksIS1I_NS1L_17LinearCombinationISG_fSG_fLNS_15FloatRoundStyleE2EEESF_S1K_JEEENS4_5SM1004TMEM4LOAD26SM100_TMEM_LOAD_16dp32b32xES11_S1B_NS4_39AutoVectorizingCopyWithAssumedAlignmentILi128EEENS4_14SM90_TMA_STOREES1B_S1W_S1W_EEEvvEEEEvNT_6ParamsE,"aw",@nobits
	.sectionflags	@""
	.align	16
	.zero		1024


//--------------------- .nv.shared.reserved.0     --------------------------
	.section	.nv.shared.reserved.0,"aw",@nobits
	.weak		__nv_reservedSMEM_offset_0_alias
	.size		__nv_reservedSMEM_offset_0_alias, 0, 64
	.other		__nv_reservedSMEM_offset_0_alias,@"STO_CUDA_RESERVED_SHARED STV_DEFAULT"
__nv_reservedSMEM_offset_0_alias:
	.zero		0
.nv.shared.reserved.0:
	.zero		64
	.weak		__nv_reservedSMEM_tcgen05_partition
	.type		__nv_reservedSMEM_tcgen05_partition,@object
	.size		__nv_reservedSMEM_tcgen05_partition,(.L_0 - __nv_reservedSMEM_tcgen05_partition)
__nv_reservedSMEM_tcgen05_partition:
	.zero		32
.L_0:


//--------------------- .nv.global                --------------------------
	.section	.nv.global,"aw",@nobits
.nv.global:
	.type		_ZN39_INTERNAL_8f9a698d_4_k_cu_8e9e31ea_83974cute1_E,@object
	.size		_ZN39_INTERNAL_8f9a698d_4_k_cu_8e9e31ea_83974cute1_E,(_ZN39_INTERNAL_8f9a698d_4_k_cu_8e9e31ea_83974cuda3std3__45__cpo6cbeginE - _ZN39_INTERNAL_8f9a698d_4_k_cu_8e9e31ea_83974cute1_E)
_ZN39_INTERNAL_8f9a698d_4_k_cu_8e9e31ea_83974cute1_E:
	.zero		1
	.type		_ZN39_INTERNAL_8f9a698d_4_k_cu_8e9e31ea_83974cuda3std3__45__cpo6cbeginE,@object
	.size		_ZN39_INTERNAL_8f9a698d_4_k_cu_8e9e31ea_83974cuda3std3__45__cpo6cbeginE,(_ZN39_INTERNAL_8f9a698d_4_k_cu_8e9e31ea_83974cuda3std3__48in_placeE - _ZN39_INTERNAL_8f9a698d_4_k_cu_8e9e31ea_83974cuda3std3__45__cpo6cbeginE)
_ZN39_INTERNAL_8f9a698d_4_k_cu_8e9e31ea_83974cuda3std3__45__cpo6cbeginE:
	.zero		1
	.type		_ZN39_INTERNAL_8f9a698d_4_k_cu_8e9e31ea_83974cuda3std3__48in_placeE,@object
	.size		_ZN39_INTERNAL_8f9a698d_4_k_cu_8e9e31ea_83974cuda3std3__48in_placeE,(_ZN39_INTERNAL_8f9a698d_4_k_cu_8e9e31ea_83974cuda3std6ranges3__45__cpo9iter_moveE - _ZN39_INTERNAL_8f9a698d_4_k_cu_8e9e31ea_83974cuda3std3__48in_placeE)
_ZN39_INTERNAL_8f9a698d_4_k_cu_8e9e31ea_83974cuda3std3__48in_placeE:
	.zero		1
	.type		_ZN39_INTERNAL_8f9a698d_4_k_cu_8e9e31ea_83974cuda3std6ranges3__45__cpo9iter_moveE,@object
	.size		_ZN39_INTERNAL_8f9a698d_4_k_cu_8e9e31ea_83974cuda3std6ranges3__45__cpo9iter_moveE,(_ZN39_INTERNAL_8f9a698d_4_k_cu_8e9e31ea_83974cuda3std3__45__cpo5beginE - _ZN39_INTERNAL_8f9a698d_4_k_cu_8e9e31ea_83974cuda3std6ranges3__45__cpo9iter_moveE)
_ZN39_INTERNAL_8f9a698d_4_k_cu_8e9e31ea_83974cuda3std6ranges3__45__cpo9iter_moveE:
	.zero		1
	.type		_ZN39_INTERNAL_8f9a698d_4_k_cu_8e9e31ea_83974cuda3std3__45__cpo5beginE,@object
	.size		_ZN39_INTERNAL_8f9a698d_4_k_cu_8e9e31ea_83974cuda3std3__45__cpo5beginE,(_ZN39_INTERNAL_8f9a698d_4_k_cu_8e9e31ea_83974cuda3std3__441_GLOBAL__N__8f9a698d_4_k_cu_8e9e31ea_83976ignoreE - _ZN39_INTERNAL_8f9a698d_4_k_cu_8e9e31ea_83974cuda3std3__45__cpo5beginE)
_ZN39_INTERNAL_8f9a698d_4_k_cu_8e9e31ea_83974cuda3std3__45__cpo5beginE:
	.zero		1
	.type		_ZN39_INTERNAL_8f9a698d_4_k_cu_8e9e31ea_83974cuda3std3__441_GLOBAL__N__8f9a698d_4_k_cu_8e9e31ea_83976ignoreE,@object
	.size		_ZN39_INTERNAL_8f9a698d_4_k_cu_8e9e31ea_83974cuda3std3__441_GLOBAL__N__8f9a698d_4_k_cu_8e9e31ea_83976ignoreE,(_ZN39_INTERNAL_8f9a698d_4_k_cu_8e9e31ea_83974cute7productE - _ZN39_INTERNAL_8f9a698d_4_k_cu_8e9e31ea_83974cuda3std3__441_GLOBAL__N__8f9a698d_4_k_cu_8e9e31ea_83976ignoreE)
_ZN39_INTERNAL_8f9a698d_4_k_cu_8e9e31ea_83974cuda3std3__441_GLOBAL__N__8f9a698d_4_k_cu_8e9e31ea_83976ignoreE:
	.zero		1
	.type		_ZN39_INTERNAL_8f9a698d_4_k_cu_8e9e31ea_83974cute7productE,@object
	.size		_ZN39_INTERNAL_8f9a698d_4_k_cu_8e9e31ea_83974cute7productE,(_ZN39_INTERNAL_8f9a698d_4_k_cu_8e9e31ea_83974cuda3std3__45__cpo3endE - _ZN39_INTERNAL_8f9a698d_4_k_cu_8e9e31ea_83974cute7productE)
_ZN39_INTERNAL_8f9a698d_4_k_cu_8e9e31ea_83974cute7productE:
	.zero		1
	.type		_ZN39_INTERNAL_8f9a698d_4_k_cu_8e9e31ea_83974cuda3std3__45__cpo3endE,@object
	.size		_ZN39_INTERNAL_8f9a698d_4_k_cu_8e9e31ea_83974cuda3std3__45__cpo3endE,(_ZN39_INTERNAL_8f9a698d_4_k_cu_8e9e31ea_83974cuda3std3__419piecewise_constructE - _ZN39_INTERNAL_8f9a698d_4_k_cu_8e9e31ea_83974cuda3std3__45__cpo3endE)
_ZN39_INTERNAL_8f9a698d_4_k_cu_8e9e31ea_83974cuda3std3__45__cpo3endE:
	.zero		1
	.type		_ZN39_INTERNAL_8f9a698d_4_k_cu_8e9e31ea_83974cuda3std3__419piecewise_constructE,@object
	.size		_ZN39_INTERNAL_8f9a698d_4_k_cu_8e9e31ea_83974cuda3std3__419piecewise_constructE,(_ZN39_INTERNAL_8f9a698d_4_k_cu_8e9e31ea_83974cuda3std3__45__cpo4cendE - _ZN39_INTERNAL_8f9a698d_4_k_cu_8e9e31ea_83974cuda3std3__419piecewise_constructE)
_ZN39_INTERNAL_8f9a698d_4_k_cu_8e9e31ea_83974cuda3std3__419piecewise_constructE:
	.zero		1
	.type		_ZN39_INTERNAL_8f9a698d_4_k_cu_8e9e31ea_83974cuda3std3__45__cpo4cendE,@object
	.size		_ZN39_INTERNAL_8f9a698d_4_k_cu_8e9e31ea_83974cuda3std3__45__cpo4cendE,(_ZN39_INTERNAL_8f9a698d_4_k_cu_8e9e31ea_83974cuda3std6ranges3__45__cpo4swapE - _ZN39_INTERNAL_8f9a698d_4_k_cu_8e9e31ea_83974cuda3std3__45__cpo4cendE)
_ZN39_INTERNAL_8f9a698d_4_k_cu_8e9e31ea_83974cuda3std3__45__cpo4cendE:
	.zero		1
	.type		_ZN39_INTERNAL_8f9a698d_4_k_cu_8e9e31ea_83974cuda3std6ranges3__45__cpo4swapE,@object
	.size		_ZN39_INTERNAL_8f9a698d_4_k_cu_8e9e31ea_83974cuda3std6ranges3__45__cpo4swapE,(.L_10 - _ZN39_INTERNAL_8f9a698d_4_k_cu_8e9e31ea_83974cuda3std6ranges3__45__cpo4swapE)
_ZN39_INTERNAL_8f9a698d_4_k_cu_8e9e31ea_83974cuda3std6ranges3__45__cpo4swapE:
	.zero		1
.L_10:


//--------------------- .nv.constant0._ZN7cutlass13device_kernelINS_4gemm6kernel13GemmUniversalIN4cute5tupleIJiiiiEEENS1_10collective13CollectiveMmaINS1_35MainloopSm100TmaUmmaWarpSpecializedILi5ELi2ELi4ENS5_IJNS4_1CILi1EEESB_SB_EEEEENS5_IJNSA_ILi64EEESE_SE_EEENS_12float_e5m2_tENS5_IJlSB_lEEESG_SH_NS4_8TiledMMAINS4_8MMA_AtomIJNS4_10MMA_TraitsINS4_19SM100_MMA_F8F6F4_SSEJSG_SG_fSE_SE_NS4_17integral_constantINS4_4UMMA5MajorELSO_0EEESP_NSM_INSN_7ScaleInELSQ_0EEESR_EEEEEENS4_6LayoutISC_NS5_IJNSA_ILi0EEESV_SV_EEEEENS5_IJNS4_10UnderscoreESY_SY_EEEEENS4_13SM90_TMA_LOADENS4_14ComposedLayoutINS4_7SwizzleILi2ELi4ELi3EEENS4_18smem_ptr_flag_bitsILi8EEENSU_INS5_IJNSA_ILi8EEESE_EEENS5_IJSE_SB_EEEEEEEvNS4_8identityES11_S1B_vS1C_EENS_8epilogue10collective18CollectiveEpilogueINS1E_23Sm100TmaWarpSpecializedILi1ELi1ELi32ELb0ELb0EEEJSF_NS5_IJNSU_ISE_SB_EES1J_EEESG_SH_SG_SH_NS1E_6fusion15FusionCallbacksIS1I_NS1L_17LinearCombinationISG_fSG_fLNS_15FloatRoundStyleE2EEESF_S1K_JEEENS4_5SM1004TMEM4LOAD26SM100_TMEM_LOAD_16dp32b32xES11_S1B_NS4_39AutoVectorizingCopyWithAssumedAlignmentILi128EEENS4_14SM90_TMA_STOREES1B_S1W_S1W_EEEvvEEEEvNT_6ParamsE --------------------------
	.section	.nv.constant0._ZN7cutlass13device_kernelINS_4gemm6kernel13GemmUniversalIN4cute5tupleIJiiiiEEENS1_10collective13CollectiveMmaINS1_35MainloopSm100TmaUmmaWarpSpecializedILi5ELi2ELi4ENS5_IJNS4_1CILi1EEESB_SB_EEEEENS5_IJNSA_ILi64EEESE_SE_EEENS_12float_e5m2_tENS5_IJlSB_lEEESG_SH_NS4_8TiledMMAINS4_8MMA_AtomIJNS4_10MMA_TraitsINS4_19SM100_MMA_F8F6F4_SSEJSG_SG_fSE_SE_NS4_17integral_constantINS4_4UMMA5MajorELSO_0EEESP_NSM_INSN_7ScaleInELSQ_0EEESR_EEEEEENS4_6LayoutISC_NS5_IJNSA_ILi0EEESV_SV_EEEEENS5_IJNS4_10UnderscoreESY_SY_EEEEENS4_13SM90_TMA_LOADENS4_14ComposedLayoutINS4_7SwizzleILi2ELi4ELi3EEENS4_18smem_ptr_flag_bitsILi8EEENSU_INS5_IJNSA_ILi8EEESE_EEENS5_IJSE_SB_EEEEEEEvNS4_8identityES11_S1B_vS1C_EENS_8epilogue10collective18CollectiveEpilogueINS1E_23Sm100TmaWarpSpecializedILi1ELi1ELi32ELb0ELb0EEEJSF_NS5_IJNSU_ISE_SB_EES1J_EEESG_SH_SG_SH_NS1E_6fusion15FusionCallbacksIS1I_NS1L_17LinearCombinationISG_fSG_fLNS_15FloatRoundStyleE2EEESF_S1K_JEEENS4_5SM1004TMEM4LOAD26SM100_TMEM_LOAD_16dp32b32xES11_S1B_NS4_39AutoVectorizingCopyWithAssumedAlignmentILi128EEENS4_14SM90_TMA_STOREES1B_S1W_S1W_EEEvvEEEEvNT_6ParamsE,"a",@progbits
	.sectionflags	@""
	.align	4
.nv.constant0._ZN7cutlass13device_kernelINS_4gemm6kernel13GemmUniversalIN4cute5tupleIJiiiiEEENS1_10collective13CollectiveMmaINS1_35MainloopSm100TmaUmmaWarpSpecializedILi5ELi2ELi4ENS5_IJNS4_1CILi1EEESB_SB_EEEEENS5_IJNSA_ILi64EEESE_SE_EEENS_12float_e5m2_tENS5_IJlSB_lEEESG_SH_NS4_8TiledMMAINS4_8MMA_AtomIJNS4_10MMA_TraitsINS4_19SM100_MMA_F8F6F4_SSEJSG_SG_fSE_SE_NS4_17integral_constantINS4_4UMMA5MajorELSO_0EEESP_NSM_INSN_7ScaleInELSQ_0EEESR_EEEEEENS4_6LayoutISC_NS5_IJNSA_ILi0EEESV_SV_EEEEENS5_IJNS4_10UnderscoreESY_SY_EEEEENS4_13SM90_TMA_LOADENS4_14ComposedLayoutINS4_7SwizzleILi2ELi4ELi3EEENS4_18smem_ptr_flag_bitsILi8EEENSU_INS5_IJNSA_ILi8EEESE_EEENS5_IJSE_SB_EEEEEEEvNS4_8identityES11_S1B_vS1C_EENS_8epilogue10collective18CollectiveEpilogueINS1E_23Sm100TmaWarpSpecializedILi1ELi1ELi32ELb0ELb0EEEJSF_NS5_IJNSU_ISE_SB_EES1J_EEESG_SH_SG_SH_NS1E_6fusion15FusionCallbacksIS1I_NS1L_17LinearCombinationISG_fSG_fLNS_15FloatRoundStyleE2EEESF_S1K_JEEENS4_5SM1004TMEM4LOAD26SM100_TMEM_LOAD_16dp32b32xES11_S1B_NS4_39AutoVectorizingCopyWithAssumedAlignmentILi128EEENS4_14SM90_TMA_STOREES1B_S1W_S1W_EEEvvEEEEvNT_6ParamsE:
	.zero		2944


//--------------------- SYMBOLS --------------------------

	.type		.nv.reservedSmem.offset0,@object
	.size		.nv.reservedSmem.offset0,0x4
	.type		.nv.reservedSmem.cap,@object
	.size		.nv.reservedSmem.cap,0x4
	.type		__assertfail,@function
